	.target	sm_103a

	.elftype	@"ET_EXEC"


//--------------------- .note.nv.tkinfo           --------------------------
	.section	.note.nv.tkinfo,"",@"SHT_NOTE"
	.sectionflags	@"SHF_NOTE_NV_TKINFO"
	.tkinfo
        /*0018*/ 	.word	0x00000002
        /*0030*/ 	.string	""
        /*0030*/ 	.string	"ptxas"
        /*0030*/ 	.string	"Cuda compilation tools, release 13.0, V13.0.88"
        /*0030*/ 	.string	"Build cuda_13.0.r13.0/compiler.36424714_0"
        /*0030*/ 	.string	"-arch sm_103a -m 64 "



//--------------------- .note.nv.cuinfo           --------------------------
	.section	.note.nv.cuinfo,"",@"SHT_NOTE"
	.sectionflags	@"SHF_NOTE_NV_CUINFO"
        /*0018*/ 	.short	0x0002
        /*001a*/ 	.short	0x0067
        /*001c*/ 	.short	0x0082
	.zero		2


//--------------------- .nv.info                  --------------------------
	.section	.nv.info,"",@"SHT_CUDA_INFO"
	.align	4


	//----- nvinfo : EIATTR_REGCOUNT
	.align		4
        /*0000*/ 	.byte	0x04, 0x2f
        /*0002*/ 	.short	(.L_12 - .L_11)
	.align		4
.L_11:
        /*0004*/ 	.word	index@(_ZN7cutlass13device_kernelIN5flash19enable_sm80_to_sm89INS1_16FlashAttnFwdSm80INS1_25CollectiveMainloopFwdSm80ILi4ELi1ELb0EN4cute5tupleIJNS5_1CILi128EEENS7_ILi112EEENS7_ILi64EEEEEELi64ENS_6half_tEfNS_4arch4Sm80ELb1ELb0ELb1ELb1ELb1ELb1ELb1ELb0EEENS1_21CollectiveEpilogueFwdINS6_IJS8_SA_S9_EEENS6_IJNS7_ILi1EEESI_SI_EEESC_SE_Li128ELb1ELb1ELb0ELb0EEENS1_19SingleTileSchedulerILb1ELb0ELb1ELi128EEEEEEEEEvNT_6ParamsE)
        /*0008*/ 	.word	0x00000004


	//----- nvinfo : EIATTR_FRAME_SIZE
	.align		4
.L_12:
        /*000c*/ 	.byte	0x04, 0x11
        /*000e*/ 	.short	(.L_14 - .L_13)
	.align		4
.L_13:
        /*0010*/ 	.word	index@(_ZN7cutlass13device_kernelIN5flash19enable_sm80_to_sm89INS1_16FlashAttnFwdSm80INS1_25CollectiveMainloopFwdSm80ILi4ELi1ELb0EN4cute5tupleIJNS5_1CILi128EEENS7_ILi112EEENS7_ILi64EEEEEELi64ENS_6half_tEfNS_4arch4Sm80ELb1ELb0ELb1ELb1ELb1ELb1ELb1ELb0EEENS1_21CollectiveEpilogueFwdINS6_IJS8_SA_S9_EEENS6_IJNS7_ILi1EEESI_SI_EEESC_SE_Li128ELb1ELb1ELb0ELb0EEENS1_19SingleTileSchedulerILb1ELb0ELb1ELi128EEEEEEEEEvNT_6ParamsE)
        /*0014*/ 	.word	0x00000000


	//----- nvinfo : EIATTR_REGCOUNT
	.align		4
.L_14:
        /*0018*/ 	.byte	0x04, 0x2f
        /*001a*/ 	.short	(.L_16 - .L_15)
	.align		4
.L_15:
        /*001c*/ 	.word	index@(_ZN7cutlass13device_kernelIN5flash19enable_sm80_to_sm89INS1_16FlashAttnFwdSm80INS1_25CollectiveMainloopFwdSm80ILi4ELi1ELb0EN4cute5tupleIJNS5_1CILi128EEENS7_ILi112EEENS7_ILi64EEEEEELi64ENS_6half_tEfNS_4arch4Sm80ELb1ELb0ELb1ELb1ELb1ELb0ELb1ELb0EEENS1_21CollectiveEpilogueFwdINS6_IJS8_SA_S9_EEENS6_IJNS7_ILi1EEESI_SI_EEESC_SE_Li128ELb1ELb1ELb0ELb0EEENS1_19SingleTileSchedulerILb1ELb0ELb1ELi128EEEEEEEEEvNT_6ParamsE)
        /*0020*/ 	.word	0x00000004


	//----- nvinfo : EIATTR_FRAME_SIZE
	.align		4
.L_16:
        /*0024*/ 	.byte	0x04, 0x11
        /*0026*/ 	.short	(.L_18 - .L_17)
	.align		4
.L_17:
        /*0028*/ 	.word	index@(_ZN7cutlass13device_kernelIN5flash19enable_sm80_to_sm89INS1_16FlashAttnFwdSm80INS1_25CollectiveMainloopFwdSm80ILi4ELi1ELb0EN4cute5tupleIJNS5_1CILi128EEENS7_ILi112EEENS7_ILi64EEEEEELi64ENS_6half_tEfNS_4arch4Sm80ELb1ELb0ELb1ELb1ELb1ELb0ELb1ELb0EEENS1_21CollectiveEpilogueFwdINS6_IJS8_SA_S9_EEENS6_IJNS7_ILi1EEESI_SI_EEESC_SE_Li128ELb1ELb1ELb0ELb0EEENS1_19SingleTileSchedulerILb1ELb0ELb1ELi128EEEEEEEEEvNT_6ParamsE)
        /*002c*/ 	.word	0x00000000


	//----- nvinfo : EIATTR_REGCOUNT
	.align		4
.L_18:
        /*0030*/ 	.byte	0x04, 0x2f
        /*0032*/ 	.short	(.L_20 - .L_19)
	.align		4
.L_19:
        /*0034*/ 	.word	index@(_ZN7cutlass13device_kernelIN5flash19enable_sm80_to_sm89INS1_16FlashAttnFwdSm80INS1_25CollectiveMainloopFwdSm80ILi4ELi1ELb0EN4cute5tupleIJNS5_1CILi128EEENS7_ILi112EEENS7_ILi64EEEEEELi64ENS_6half_tEfNS_4arch4Sm80ELb1ELb0ELb1ELb0ELb1ELb0ELb1ELb0EEENS1_21CollectiveEpilogueFwdINS6_IJS8_SA_S9_EEENS6_IJNS7_ILi1EEESI_SI_EEESC_SE_Li128ELb0ELb1ELb0ELb0EEENS1_30DynamicPersistentTileSchedulerILi128ELi128ELb0ELb1ELb0EEEEEEEEEvNT_6ParamsE)
        /*0038*/ 	.word	0x00000004


	//----- nvinfo : EIATTR_FRAME_SIZE
	.align		4
.L_20:
        /*003c*/ 	.byte	0x04, 0x11
        /*003e*/ 	.short	(.L_22 - .L_21)
	.align		4
.L_21:
        /*0040*/ 	.word	index@(_ZN7cutlass13device_kernelIN5flash19enable_sm80_to_sm89INS1_16FlashAttnFwdSm80INS1_25CollectiveMainloopFwdSm80ILi4ELi1ELb0EN4cute5tupleIJNS5_1CILi128EEENS7_ILi112EEENS7_ILi64EEEEEELi64ENS_6half_tEfNS_4arch4Sm80ELb1ELb0ELb1ELb0ELb1ELb0ELb1ELb0EEENS1_21CollectiveEpilogueFwdINS6_IJS8_SA_S9_EEENS6_IJNS7_ILi1EEESI_SI_EEESC_SE_Li128ELb0ELb1ELb0ELb0EEENS1_30DynamicPersistentTileSchedulerILi128ELi128ELb0ELb1ELb0EEEEEEEEEvNT_6ParamsE)
        /*0044*/ 	.word	0x00000000


	//----- nvinfo : EIATTR_REGCOUNT
	.align		4
.L_22:
        /*0048*/ 	.byte	0x04, 0x2f
        /*004a*/ 	.short	(.L_24 - .L_23)
	.align		4
.L_23:
        /*004c*/ 	.word	index@(_ZN7cutlass13device_kernelIN5flash19enable_sm80_to_sm89INS1_16FlashAttnFwdSm80INS1_25CollectiveMainloopFwdSm80ILi4ELi1ELb0EN4cute5tupleIJNS5_1CILi128EEENS7_ILi96EEENS7_ILi64EEEEEELi64ENS_6half_tEfNS_4arch4Sm80ELb0ELb1ELb1ELb1ELb1ELb1ELb1ELb0EEENS1_21CollectiveEpilogueFwdINS6_IJS8_SA_S9_EEENS6_IJNS7_ILi1EEESI_SI_EEESC_SE_Li128ELb1ELb1ELb0ELb0EEENS1_19SingleTileSchedulerILb1ELb0ELb1ELi128EEEEEEEEEvNT_6ParamsE)
        /*0050*/ 	.word	0x00000004


	//----- nvinfo : EIATTR_FRAME_SIZE
	.align		4
.L_24:
        /*0054*/ 	.byte	0x04, 0x11
        /*0056*/ 	.short	(.L_26 - .L_25)
	.align		4
.L_25:
        /*0058*/ 	.word	index@(_ZN7cutlass13device_kernelIN5flash19enable_sm80_to_sm89INS1_16FlashAttnFwdSm80INS1_25CollectiveMainloopFwdSm80ILi4ELi1ELb0EN4cute5tupleIJNS5_1CILi128EEENS7_ILi96EEENS7_ILi64EEEEEELi64ENS_6half_tEfNS_4arch4Sm80ELb0ELb1ELb1ELb1ELb1ELb1ELb1ELb0EEENS1_21CollectiveEpilogueFwdINS6_IJS8_SA_S9_EEENS6_IJNS7_ILi1EEESI_SI_EEESC_SE_Li128ELb1ELb1ELb0ELb0EEENS1_19SingleTileSchedulerILb1ELb0ELb1ELi128EEEEEEEEEvNT_6ParamsE)
        /*005c*/ 	.word	0x00000000


	//----- nvinfo : EIATTR_REGCOUNT
	.align		4
.L_26:
        /*0060*/ 	.byte	0x04, 0x2f
        /*0062*/ 	.short	(.L_28 - .L_27)
	.align		4
.L_27:
        /*0064*/ 	.word	index@(_ZN7cutlass13device_kernelIN5flash19enable_sm80_to_sm89INS1_16FlashAttnFwdSm80INS1_25CollectiveMainloopFwdSm80ILi4ELi1ELb0EN4cute5tupleIJNS5_1CILi128EEENS7_ILi96EEENS7_ILi64EEEEEELi64ENS_6half_tEfNS_4arch4Sm80ELb0ELb1ELb1ELb1ELb1ELb0ELb1ELb0EEENS1_21CollectiveEpilogueFwdINS6_IJS8_SA_S9_EEENS6_IJNS7_ILi1EEESI_SI_EEESC_SE_Li128ELb1ELb1ELb0ELb0EEENS1_19SingleTileSchedulerILb1ELb0ELb1ELi128EEEEEEEEEvNT_6ParamsE)
        /*0068*/ 	.word	0x00000004


	//----- nvinfo : EIATTR_FRAME_SIZE
	.align		4
.L_28:
        /*006c*/ 	.byte	0x04, 0x11
        /*006e*/ 	.short	(.L_30 - .L_29)
	.align		4
.L_29:
        /*0070*/ 	.word	index@(_ZN7cutlass13device_kernelIN5flash19enable_sm80_to_sm89INS1_16FlashAttnFwdSm80INS1_25CollectiveMainloopFwdSm80ILi4ELi1ELb0EN4cute5tupleIJNS5_1CILi128EEENS7_ILi96EEENS7_ILi64EEEEEELi64ENS_6half_tEfNS_4arch4Sm80ELb0ELb1ELb1ELb1ELb1ELb0ELb1ELb0EEENS1_21CollectiveEpilogueFwdINS6_IJS8_SA_S9_EEENS6_IJNS7_ILi1EEESI_SI_EEESC_SE_Li128ELb1ELb1ELb0ELb0EEENS1_19SingleTileSchedulerILb1ELb0ELb1ELi128EEEEEEEEEvNT_6ParamsE)
        /*0074*/ 	.word	0x00000000


	//----- nvinfo : EIATTR_REGCOUNT
	.align		4
.L_30:
        /*0078*/ 	.byte	0x04, 0x2f
        /*007a*/ 	.short	(.L_32 - .L_31)
	.align		4
.L_31:
        /*007c*/ 	.word	index@(_ZN7cutlass13device_kernelIN5flash19enable_sm80_to_sm89INS1_16FlashAttnFwdSm80INS1_25CollectiveMainloopFwdSm80ILi4ELi1ELb0EN4cute5tupleIJNS5_1CILi128EEENS7_ILi96EEENS7_ILi64EEEEEELi64ENS_6half_tEfNS_4arch4Sm80ELb0ELb1ELb1ELb0ELb1ELb0ELb1ELb0EEENS1_21CollectiveEpilogueFwdINS6_IJS8_SA_S9_EEENS6_IJNS7_ILi1EEESI_SI_EEESC_SE_Li128ELb0ELb1ELb0ELb0EEENS1_19SingleTileSchedulerILb0ELb0ELb1ELi128EEEEEEEEEvNT_6ParamsE)
        /*0080*/ 	.word	0x00000004


	//----- nvinfo : EIATTR_FRAME_SIZE
	.align		4
.L_32:
        /*0084*/ 	.byte	0x04, 0x11
        /*0086*/ 	.short	(.L_34 - .L_33)
	.align		4
.L_33:
        /*0088*/ 	.word	index@(_ZN7cutlass13device_kernelIN5flash19enable_sm80_to_sm89INS1_16FlashAttnFwdSm80INS1_25CollectiveMainloopFwdSm80ILi4ELi1ELb0EN4cute5tupleIJNS5_1CILi128EEENS7_ILi96EEENS7_ILi64EEEEEELi64ENS_6half_tEfNS_4arch4Sm80ELb0ELb1ELb1ELb0ELb1ELb0ELb1ELb0EEENS1_21CollectiveEpilogueFwdINS6_IJS8_SA_S9_EEENS6_IJNS7_ILi1EEESI_SI_EEESC_SE_Li128ELb0ELb1ELb0ELb0EEENS1_19SingleTileSchedulerILb0ELb0ELb1ELi128EEEEEEEEEvNT_6ParamsE)
        /*008c*/ 	.word	0x00000000


	//----- nvinfo : EIATTR_REGCOUNT
	.align		4
.L_34:
        /*0090*/ 	.byte	0x04, 0x2f
        /*0092*/ 	.short	(.L_36 - .L_35)
	.align		4
.L_35:
        /*0094*/ 	.word	index@(_ZN7cutlass13device_kernelIN5flash19enable_sm80_to_sm89INS1_16FlashAttnFwdSm80INS1_25CollectiveMainloopFwdSm80ILi4ELi1ELb0EN4cute5tupleIJNS5_1CILi128EEENS7_ILi112EEENS7_ILi64EEEEEELi64ENS_6half_tEfNS_4arch4Sm80ELb0ELb0ELb1ELb1ELb1ELb1ELb1ELb0EEENS1_21CollectiveEpilogueFwdINS6_IJS8_SA_S9_EEENS6_IJNS7_ILi1EEESI_SI_EEESC_SE_Li128ELb1ELb1ELb0ELb0EEENS1_19SingleTileSchedulerILb1ELb0ELb1ELi128EEEEEEEEEvNT_6ParamsE)
        /*0098*/ 	.word	0x00000004


	//----- nvinfo : EIATTR_FRAME_SIZE
	.align		4
.L_36:
        /*009c*/ 	.byte	0x04, 0x11
        /*009e*/ 	.short	(.L_38 - .L_37)
	.align		4
.L_37:
        /*00a0*/ 	.word	index@(_ZN7cutlass13device_kernelIN5flash19enable_sm80_to_sm89INS1_16FlashAttnFwdSm80INS1_25CollectiveMainloopFwdSm80ILi4ELi1ELb0EN4cute5tupleIJNS5_1CILi128EEENS7_ILi112EEENS7_ILi64EEEEEELi64ENS_6half_tEfNS_4arch4Sm80ELb0ELb0ELb1ELb1ELb1ELb1ELb1ELb0EEENS1_21CollectiveEpilogueFwdINS6_IJS8_SA_S9_EEENS6_IJNS7_ILi1EEESI_SI_EEESC_SE_Li128ELb1ELb1ELb0ELb0EEENS1_19SingleTileSchedulerILb1ELb0ELb1ELi128EEEEEEEEEvNT_6ParamsE)
        /*00a4*/ 	.word	0x00000000


	//----- nvinfo : EIATTR_REGCOUNT
	.align		4
.L_38:
        /*00a8*/ 	.byte	0x04, 0x2f
        /*00aa*/ 	.short	(.L_40 - .L_39)
	.align		4
.L_39:
        /*00ac*/ 	.word	index@(_ZN7cutlass13device_kernelIN5flash19enable_sm80_to_sm89INS1_16FlashAttnFwdSm80INS1_25CollectiveMainloopFwdSm80ILi4ELi1ELb0EN4cute5tupleIJNS5_1CILi128EEENS7_ILi112EEENS7_ILi64EEEEEELi64ENS_6half_tEfNS_4arch4Sm80ELb0ELb0ELb1ELb1ELb1ELb0ELb1ELb0EEENS1_21CollectiveEpilogueFwdINS6_IJS8_SA_S9_EEENS6_IJNS7_ILi1EEESI_SI_EEESC_SE_Li128ELb1ELb1ELb0ELb0EEENS1_19SingleTileSchedulerILb1ELb0ELb1ELi128EEEEEEEEEvNT_6ParamsE)
        /*00b0*/ 	.word	0x00000004


	//----- nvinfo : EIATTR_FRAME_SIZE
	.align		4
.L_40:
        /*00b4*/ 	.byte	0x04, 0x11
        /*00b6*/ 	.short	(.L_42 - .L_41)
	.align		4
.L_41:
        /*00b8*/ 	.word	index@(_ZN7cutlass13device_kernelIN5flash19enable_sm80_to_sm89INS1_16FlashAttnFwdSm80INS1_25CollectiveMainloopFwdSm80ILi4ELi1ELb0EN4cute5tupleIJNS5_1CILi128EEENS7_ILi112EEENS7_ILi64EEEEEELi64ENS_6half_tEfNS_4arch4Sm80ELb0ELb0ELb1ELb1ELb1ELb0ELb1ELb0EEENS1_21CollectiveEpilogueFwdINS6_IJS8_SA_S9_EEENS6_IJNS7_ILi1EEESI_SI_EEESC_SE_Li128ELb1ELb1ELb0ELb0EEENS1_19SingleTileSchedulerILb1ELb0ELb1ELi128EEEEEEEEEvNT_6ParamsE)
        /*00bc*/ 	.word	0x00000000


	//----- nvinfo : EIATTR_REGCOUNT
	.align		4
.L_42:
        /*00c0*/ 	.byte	0x04, 0x2f
        /*00c2*/ 	.short	(.L_44 - .L_43)
	.align		4
.L_43:
        /*00c4*/ 	.word	index@(_ZN7cutlass13device_kernelIN5flash19enable_sm80_to_sm89INS1_16FlashAttnFwdSm80INS1_25CollectiveMainloopFwdSm80ILi4ELi1ELb0EN4cute5tupleIJNS5_1CILi128EEENS7_ILi112EEENS7_ILi64EEEEEELi64ENS_6half_tEfNS_4arch4Sm80ELb0ELb0ELb1ELb0ELb1ELb0ELb1ELb0EEENS1_21CollectiveEpilogueFwdINS6_IJS8_SA_S9_EEENS6_IJNS7_ILi1EEESI_SI_EEESC_SE_Li128ELb0ELb1ELb0ELb0EEENS1_19SingleTileSchedulerILb0ELb0ELb1ELi128EEEEEEEEEvNT_6ParamsE)
        /*00c8*/ 	.word	0x00000004


	//----- nvinfo : EIATTR_FRAME_SIZE
	.align		4
.L_44:
        /*00cc*/ 	.byte	0x04, 0x11
        /*00ce*/ 	.short	(.L_46 - .L_45)
	.align		4
.L_45:
        /*00d0*/ 	.word	index@(_ZN7cutlass13device_kernelIN5flash19enable_sm80_to_sm89INS1_16FlashAttnFwdSm80INS1_25CollectiveMainloopFwdSm80ILi4ELi1ELb0EN4cute5tupleIJNS5_1CILi128EEENS7_ILi112EEENS7_ILi64EEEEEELi64ENS_6half_tEfNS_4arch4Sm80ELb0ELb0ELb1ELb0ELb1ELb0ELb1ELb0EEENS1_21CollectiveEpilogueFwdINS6_IJS8_SA_S9_EEENS6_IJNS7_ILi1EEESI_SI_EEESC_SE_Li128ELb0ELb1ELb0ELb0EEENS1_19SingleTileSchedulerILb0ELb0ELb1ELi128EEEEEEEEEvNT_6ParamsE)
        /*00d4*/ 	.word	0x00000000


	//----- nvinfo : EIATTR_MIN_STACK_SIZE
	.align		4
.L_46:
        /*00d8*/ 	.byte	0x04, 0x12
        /*00da*/ 	.short	(.L_48 - .L_47)
	.align		4
.L_47:
        /*00dc*/ 	.word	index@(_ZN7cutlass13device_kernelIN5flash19enable_sm80_to_sm89INS1_16FlashAttnFwdSm80INS1_25CollectiveMainloopFwdSm80ILi4ELi1ELb0EN4cute5tupleIJNS5_1CILi128EEENS7_ILi112EEENS7_ILi64EEEEEELi64ENS_6half_tEfNS_4arch4Sm80ELb0ELb0ELb1ELb0ELb1ELb0ELb1ELb0EEENS1_21CollectiveEpilogueFwdINS6_IJS8_SA_S9_EEENS6_IJNS7_ILi1EEESI_SI_EEESC_SE_Li128ELb0ELb1ELb0ELb0EEENS1_19SingleTileSchedulerILb0ELb0ELb1ELi128EEEEEEEEEvNT_6ParamsE)
        /*00e0*/ 	.word	0x00000000


	//----- nvinfo : EIATTR_MIN_STACK_SIZE
	.align		4
.L_48:
        /*00e4*/ 	.byte	0x04, 0x12
        /*00e6*/ 	.short	(.L_50 - .L_49)
	.align		4
.L_49:
        /*00e8*/ 	.word	index@(_ZN7cutlass13device_kernelIN5flash19enable_sm80_to_sm89INS1_16FlashAttnFwdSm80INS1_25CollectiveMainloopFwdSm80ILi4ELi1ELb0EN4cute5tupleIJNS5_1CILi128EEENS7_ILi112EEENS7_ILi64EEEEEELi64ENS_6half_tEfNS_4arch4Sm80ELb0ELb0ELb1ELb1ELb1ELb0ELb1ELb0EEENS1_21CollectiveEpilogueFwdINS6_IJS8_SA_S9_EEENS6_IJNS7_ILi1EEESI_SI_EEESC_SE_Li128ELb1ELb1ELb0ELb0EEENS1_19SingleTileSchedulerILb1ELb0ELb1ELi128EEEEEEEEEvNT_6ParamsE)
        /*00ec*/ 	.word	0x00000000


	//----- nvinfo : EIATTR_MIN_STACK_SIZE
	.align		4
.L_50:
        /*00f0*/ 	.byte	0x04, 0x12
        /*00f2*/ 	.short	(.L_52 - .L_51)
	.align		4
.L_51:
        /*00f4*/ 	.word	index@(_ZN7cutlass13device_kernelIN5flash19enable_sm80_to_sm89INS1_16FlashAttnFwdSm80INS1_25CollectiveMainloopFwdSm80ILi4ELi1ELb0EN4cute5tupleIJNS5_1CILi128EEENS7_ILi112EEENS7_ILi64EEEEEELi64ENS_6half_tEfNS_4arch4Sm80ELb0ELb0ELb1ELb1ELb1ELb1ELb1ELb0EEENS1_21CollectiveEpilogueFwdINS6_IJS8_SA_S9_EEENS6_IJNS7_ILi1EEESI_SI_EEESC_SE_Li128ELb1ELb1ELb0ELb0EEENS1_19SingleTileSchedulerILb1ELb0ELb1ELi128EEEEEEEEEvNT_6ParamsE)
        /*00f8*/ 	.word	0x00000000


	//----- nvinfo : EIATTR_MIN_STACK_SIZE
	.align		4
.L_52:
        /*00fc*/ 	.byte	0x04, 0x12
        /*00fe*/ 	.short	(.L_54 - .L_53)
	.align		4
.L_53:
        /*0100*/ 	.word	index@(_ZN7cutlass13device_kernelIN5flash19enable_sm80_to_sm89INS1_16FlashAttnFwdSm80INS1_25CollectiveMainloopFwdSm80ILi4ELi1ELb0EN4cute5tupleIJNS5_1CILi128EEENS7_ILi96EEENS7_ILi64EEEEEELi64ENS_6half_tEfNS_4arch4Sm80ELb0ELb1ELb1ELb0ELb1ELb0ELb1ELb0EEENS1_21CollectiveEpilogueFwdINS6_IJS8_SA_S9_EEENS6_IJNS7_ILi1EEESI_SI_EEESC_SE_Li128ELb0ELb1ELb0ELb0EEENS1_19SingleTileSchedulerILb0ELb0ELb1ELi128EEEEEEEEEvNT_6ParamsE)
        /*0104*/ 	.word	0x00000000


	//----- nvinfo : EIATTR_MIN_STACK_SIZE
	.align		4
.L_54:
        /*0108*/ 	.byte	0x04, 0x12
        /*010a*/ 	.short	(.L_56 - .L_55)
	.align		4
.L_55:
        /*010c*/ 	.word	index@(_ZN7cutlass13device_kernelIN5flash19enable_sm80_to_sm89INS1_16FlashAttnFwdSm80INS1_25CollectiveMainloopFwdSm80ILi4ELi1ELb0EN4cute5tupleIJNS5_1CILi128EEENS7_ILi96EEENS7_ILi64EEEEEELi64ENS_6half_tEfNS_4arch4Sm80ELb0ELb1ELb1ELb1ELb1ELb0ELb1ELb0EEENS1_21CollectiveEpilogueFwdINS6_IJS8_SA_S9_EEENS6_IJNS7_ILi1EEESI_SI_EEESC_SE_Li128ELb1ELb1ELb0ELb0EEENS1_19SingleTileSchedulerILb1ELb0ELb1ELi128EEEEEEEEEvNT_6ParamsE)
        /*0110*/ 	.word	0x00000000


	//----- nvinfo : EIATTR_MIN_STACK_SIZE
	.align		4
.L_56:
        /*0114*/ 	.byte	0x04, 0x12
        /*0116*/ 	.short	(.L_58 - .L_57)
	.align		4
.L_57:
        /*0118*/ 	.word	index@(_ZN7cutlass13device_kernelIN5flash19enable_sm80_to_sm89INS1_16FlashAttnFwdSm80INS1_25CollectiveMainloopFwdSm80ILi4ELi1ELb0EN4cute5tupleIJNS5_1CILi128EEENS7_ILi96EEENS7_ILi64EEEEEELi64ENS_6half_tEfNS_4arch4Sm80ELb0ELb1ELb1ELb1ELb1ELb1ELb1ELb0EEENS1_21CollectiveEpilogueFwdINS6_IJS8_SA_S9_EEENS6_IJNS7_ILi1EEESI_SI_EEESC_SE_Li128ELb1ELb1ELb0ELb0EEENS1_19SingleTileSchedulerILb1ELb0ELb1ELi128EEEEEEEEEvNT_6ParamsE)
        /*011c*/ 	.word	0x00000000


	//----- nvinfo : EIATTR_MIN_STACK_SIZE
	.align		4
.L_58:
        /*0120*/ 	.byte	0x04, 0x12
        /*0122*/ 	.short	(.L_60 - .L_59)
	.align		4
.L_59:
        /*0124*/ 	.word	index@(_ZN7cutlass13device_kernelIN5flash19enable_sm80_to_sm89INS1_16FlashAttnFwdSm80INS1_25CollectiveMainloopFwdSm80ILi4ELi1ELb0EN4cute5tupleIJNS5_1CILi128EEENS7_ILi112EEENS7_ILi64EEEEEELi64ENS_6half_tEfNS_4arch4Sm80ELb1ELb0ELb1ELb0ELb1ELb0ELb1ELb0EEENS1_21CollectiveEpilogueFwdINS6_IJS8_SA_S9_EEENS6_IJNS7_ILi1EEESI_SI_EEESC_SE_Li128ELb0ELb1ELb0ELb0EEENS1_30DynamicPersistentTileSchedulerILi128ELi128ELb0ELb1ELb0EEEEEEEEEvNT_6ParamsE)
        /*0128*/ 	.word	0x00000000


	//----- nvinfo : EIATTR_MIN_STACK_SIZE
	.align		4
.L_60:
        /*012c*/ 	.byte	0x04, 0x12
        /*012e*/ 	.short	(.L_62 - .L_61)
	.align		4
.L_61:
        /*0130*/ 	.word	index@(_ZN7cutlass13device_kernelIN5flash19enable_sm80_to_sm89INS1_16FlashAttnFwdSm80INS1_25CollectiveMainloopFwdSm80ILi4ELi1ELb0EN4cute5tupleIJNS5_1CILi128EEENS7_ILi112EEENS7_ILi64EEEEEELi64ENS_6half_tEfNS_4arch4Sm80ELb1ELb0ELb1ELb1ELb1ELb0ELb1ELb0EEENS1_21CollectiveEpilogueFwdINS6_IJS8_SA_S9_EEENS6_IJNS7_ILi1EEESI_SI_EEESC_SE_Li128ELb1ELb1ELb0ELb0EEENS1_19SingleTileSchedulerILb1ELb0ELb1ELi128EEEEEEEEEvNT_6ParamsE)
        /*0134*/ 	.word	0x00000000


	//----- nvinfo : EIATTR_MIN_STACK_SIZE
	.align		4
.L_62:
        /*0138*/ 	.byte	0x04, 0x12
        /*013a*/ 	.short	(.L_64 - .L_63)
	.align		4
.L_63:
        /*013c*/ 	.word	index@(_ZN7cutlass13device_kernelIN5flash19enable_sm80_to_sm89INS1_16FlashAttnFwdSm80INS1_25CollectiveMainloopFwdSm80ILi4ELi1ELb0EN4cute5tupleIJNS5_1CILi128EEENS7_ILi112EEENS7_ILi64EEEEEELi64ENS_6half_tEfNS_4arch4Sm80ELb1ELb0ELb1ELb1ELb1ELb1ELb1ELb0EEENS1_21CollectiveEpilogueFwdINS6_IJS8_SA_S9_EEENS6_IJNS7_ILi1EEESI_SI_EEESC_SE_Li128ELb1ELb1ELb0ELb0EEENS1_19SingleTileSchedulerILb1ELb0ELb1ELi128EEEEEEEEEvNT_6ParamsE)
        /*0140*/ 	.word	0x00000000
.L_64:


//--------------------- .nv.compat                --------------------------
	.section	.nv.compat,"",@"SHT_CUDA_COMPAT_INFO"
	.align	4
        /*0000*/ 	.byte	0x02, 0x09, 0x01, 0x00, 0x02, 0x02, 0x01, 0x00, 0x02, 0x05, 0x05, 0x00, 0x03, 0x07, 0x01, 0x01
        /*0010*/ 	.byte	0x02, 0x03, 0x00, 0x00, 0x02, 0x06, 0x01, 0x00, 0x04, 0x0b, 0x08, 0x00, 0x00, 0x00, 0x00, 0x00
        /*0020*/ 	.byte	0x00, 0x00, 0x00, 0x00


//--------------------- .nv.info._ZN7cutlass13device_kernelIN5flash19enable_sm80_to_sm89INS1_16FlashAttnFwdSm80INS1_25CollectiveMainloopFwdSm80ILi4ELi1ELb0EN4cute5tupleIJNS5_1CILi128EEENS7_ILi112EEENS7_ILi64EEEEEELi64ENS_6half_tEfNS_4arch4Sm80ELb0ELb0ELb1ELb0ELb1ELb0ELb1ELb0EEENS1_21CollectiveEpilogueFwdINS6_IJS8_SA_S9_EEENS6_IJNS7_ILi1EEESI_SI_EEESC_SE_Li128ELb0ELb1ELb0ELb0EEENS1_19SingleTileSchedulerILb0ELb0ELb1ELi128EEEEEEEEEvNT_6ParamsE --------------------------
	.section	.nv.info._ZN7cutlass13device_kernelIN5flash19enable_sm80_to_sm89INS1_16FlashAttnFwdSm80INS1_25CollectiveMainloopFwdSm80ILi4ELi1ELb0EN4cute5tupleIJNS5_1CILi128EEENS7_ILi112EEENS7_ILi64EEEEEELi64ENS_6half_tEfNS_4arch4Sm80ELb0ELb0ELb1ELb0ELb1ELb0ELb1ELb0EEENS1_21CollectiveEpilogueFwdINS6_IJS8_SA_S9_EEENS6_IJNS7_ILi1EEESI_SI_EEESC_SE_Li128ELb0ELb1ELb0ELb0EEENS1_19SingleTileSchedulerILb0ELb0ELb1ELi128EEEEEEEEEvNT_6ParamsE,"",@"SHT_CUDA_INFO"
	.sectionflags	@""
	.align	4


	//----- nvinfo : EIATTR_CUDA_API_VERSION
	.align		4
        /*0000*/ 	.byte	0x04, 0x37
        /*0002*/ 	.short	(.L_66 - .L_65)
.L_65:
        /*0004*/ 	.word	0x00000082


	//----- nvinfo : EIATTR_KPARAM_INFO
	.align		4
.L_66:
        /*0008*/ 	.byte	0x04, 0x17
        /*000a*/ 	.short	(.L_68 - .L_67)
.L_67:
        /*000c*/ 	.word	0x00000000
        /*0010*/ 	.short	0x0000
        /*0012*/ 	.short	0x0000
        /*0014*/ 	.byte	0x00, 0xf0, 0x61, 0x10


	//----- nvinfo : EIATTR_SPARSE_MMA_MASK
	.align		4
.L_68:
        /*0018*/ 	.byte	0x03, 0x50
        /*001a*/ 	.short	0x0000


	//----- nvinfo : EIATTR_MAXREG_COUNT
	.align		4
        /*001c*/ 	.byte	0x03, 0x1b
        /*001e*/ 	.short	0x00ff


	//----- nvinfo : EIATTR_MERCURY_ISA_VERSION
	.align		4
        /*0020*/ 	.byte	0x03, 0x5f
        /*0022*/ 	.short	0x0101


	//----- nvinfo : EIATTR_VRC_CTA_INIT_COUNT
	.align		4
        /*0024*/ 	.byte	0x02, 0x4a
	.zero		1
	.zero		1


	//----- nvinfo : EIATTR_EXIT_INSTR_OFFSETS
	.align		4
        /*0028*/ 	.byte	0x04, 0x1c
        /*002a*/ 	.short	(.L_70 - .L_69)


	//   ....[0]....
.L_69:
        /*002c*/ 	.word	0x00000010


	//----- nvinfo : EIATTR_MAX_THREADS
	.align		4
.L_70:
        /*0030*/ 	.byte	0x04, 0x05
        /*0032*/ 	.short	(.L_72 - .L_71)
.L_71:
        /*0034*/ 	.word	0x00000080
        /*0038*/ 	.word	0x00000001
        /*003c*/ 	.word	0x00000001


	//----- nvinfo : EIATTR_CBANK_PARAM_SIZE
	.align		4
.L_72:
        /*0040*/ 	.byte	0x03, 0x19
        /*0042*/ 	.short	0x0418


	//----- nvinfo : EIATTR_PARAM_CBANK
	.align		4
        /*0044*/ 	.byte	0x04, 0x0a
        /*0046*/ 	.short	(.L_74 - .L_73)
	.align		4
.L_73:
        /*0048*/ 	.word	index@(.nv.constant0._ZN7cutlass13device_kernelIN5flash19enable_sm80_to_sm89INS1_16FlashAttnFwdSm80INS1_25CollectiveMainloopFwdSm80ILi4ELi1ELb0EN4cute5tupleIJNS5_1CILi128EEENS7_ILi112EEENS7_ILi64EEEEEELi64ENS_6half_tEfNS_4arch4Sm80ELb0ELb0ELb1ELb0ELb1ELb0ELb1ELb0EEENS1_21CollectiveEpilogueFwdINS6_IJS8_SA_S9_EEENS6_IJNS7_ILi1EEESI_SI_EEESC_SE_Li128ELb0ELb1ELb0ELb0EEENS1_19SingleTileSchedulerILb0ELb0ELb1ELi128EEEEEEEEEvNT_6ParamsE)
        /*004c*/ 	.short	0x0380
        /*004e*/ 	.short	0x0418


	//----- nvinfo : EIATTR_SW_WAR
	.align		4
.L_74:
        /*0050*/ 	.byte	0x04, 0x36
        /*0052*/ 	.short	(.L_76 - .L_75)
.L_75:
        /*0054*/ 	.word	0x00000008
.L_76:


//--------------------- .nv.info._ZN7cutlass13device_kernelIN5flash19enable_sm80_to_sm89INS1_16FlashAttnFwdSm80INS1_25CollectiveMainloopFwdSm80ILi4ELi1ELb0EN4cute5tupleIJNS5_1CILi128EEENS7_ILi112EEENS7_ILi64EEEEEELi64ENS_6half_tEfNS_4arch4Sm80ELb0ELb0ELb1ELb1ELb1ELb0ELb1ELb0EEENS1_21CollectiveEpilogueFwdINS6_IJS8_SA_S9_EEENS6_IJNS7_ILi1EEESI_SI_EEESC_SE_Li128ELb1ELb1ELb0ELb0EEENS1_19SingleTileSchedulerILb1ELb0ELb1ELi128EEEEEEEEEvNT_6ParamsE --------------------------
	.section	.nv.info._ZN7cutlass13device_kernelIN5flash19enable_sm80_to_sm89INS1_16FlashAttnFwdSm80INS1_25CollectiveMainloopFwdSm80ILi4ELi1ELb0EN4cute5tupleIJNS5_1CILi128EEENS7_ILi112EEENS7_ILi64EEEEEELi64ENS_6half_tEfNS_4arch4Sm80ELb0ELb0ELb1ELb1ELb1ELb0ELb1ELb0EEENS1_21CollectiveEpilogueFwdINS6_IJS8_SA_S9_EEENS6_IJNS7_ILi1EEESI_SI_EEESC_SE_Li128ELb1ELb1ELb0ELb0EEENS1_19SingleTileSchedulerILb1ELb0ELb1ELi128EEEEEEEEEvNT_6ParamsE,"",@"SHT_CUDA_INFO"
	.sectionflags	@""
	.align	4


	//----- nvinfo : EIATTR_CUDA_API_VERSION
	.align		4
        /*0000*/ 	.byte	0x04, 0x37
        /*0002*/ 	.short	(.L_78 - .L_77)
.L_77:
        /*0004*/ 	.word	0x00000082


	//----- nvinfo : EIATTR_KPARAM_INFO
	.align		4
.L_78:
        /*0008*/ 	.byte	0x04, 0x17
        /*000a*/ 	.short	(.L_80 - .L_79)
.L_79:
        /*000c*/ 	.word	0x00000000
        /*0010*/ 	.short	0x0000
        /*0012*/ 	.short	0x0000
        /*0014*/ 	.byte	0x00, 0xf0, 0x61, 0x10


	//----- nvinfo : EIATTR_SPARSE_MMA_MASK
	.align		4
.L_80:
        /*0018*/ 	.byte	0x03, 0x50
        /*001a*/ 	.short	0x0000


	//----- nvinfo : EIATTR_MAXREG_COUNT
	.align		4
        /*001c*/ 	.byte	0x03, 0x1b
        /*001e*/ 	.short	0x00ff


	//----- nvinfo : EIATTR_MERCURY_ISA_VERSION
	.align		4
        /*0020*/ 	.byte	0x03, 0x5f
        /*0022*/ 	.short	0x0101


	//----- nvinfo : EIATTR_VRC_CTA_INIT_COUNT
	.align		4
        /*0024*/ 	.byte	0x02, 0x4a
	.zero		1
	.zero		1


	//----- nvinfo : EIATTR_EXIT_INSTR_OFFSETS
	.align		4
        /*0028*/ 	.byte	0x04, 0x1c
        /*002a*/ 	.short	(.L_82 - .L_81)


	//   ....[0]....
.L_81:
        /*002c*/ 	.word	0x00000010


	//----- nvinfo : EIATTR_MAX_THREADS
	.align		4
.L_82:
        /*0030*/ 	.byte	0x04, 0x05
        /*0032*/ 	.short	(.L_84 - .L_83)
.L_83:
        /*0034*/ 	.word	0x00000080
        /*0038*/ 	.word	0x00000001
        /*003c*/ 	.word	0x00000001


	//----- nvinfo : EIATTR_CBANK_PARAM_SIZE
	.align		4
.L_84:
        /*0040*/ 	.byte	0x03, 0x19
        /*0042*/ 	.short	0x0418


	//----- nvinfo : EIATTR_PARAM_CBANK
	.align		4
        /*0044*/ 	.byte	0x04, 0x0a
        /*0046*/ 	.short	(.L_86 - .L_85)
	.align		4
.L_85:
        /*0048*/ 	.word	index@(.nv.constant0._ZN7cutlass13device_kernelIN5flash19enable_sm80_to_sm89INS1_16FlashAttnFwdSm80INS1_25CollectiveMainloopFwdSm80ILi4ELi1ELb0EN4cute5tupleIJNS5_1CILi128EEENS7_ILi112EEENS7_ILi64EEEEEELi64ENS_6half_tEfNS_4arch4Sm80ELb0ELb0ELb1ELb1ELb1ELb0ELb1ELb0EEENS1_21CollectiveEpilogueFwdINS6_IJS8_SA_S9_EEENS6_IJNS7_ILi1EEESI_SI_EEESC_SE_Li128ELb1ELb1ELb0ELb0EEENS1_19SingleTileSchedulerILb1ELb0ELb1ELi128EEEEEEEEEvNT_6ParamsE)
        /*004c*/ 	.short	0x0380
        /*004e*/ 	.short	0x0418


	//----- nvinfo : EIATTR_SW_WAR
	.align		4
.L_86:
        /*0050*/ 	.byte	0x04, 0x36
        /*0052*/ 	.short	(.L_88 - .L_87)
.L_87:
        /*0054*/ 	.word	0x00000008
.L_88:


//--------------------- .nv.info._ZN7cutlass13device_kernelIN5flash19enable_sm80_to_sm89INS1_16FlashAttnFwdSm80INS1_25CollectiveMainloopFwdSm80ILi4ELi1ELb0EN4cute5tupleIJNS5_1CILi128EEENS7_ILi112EEENS7_ILi64EEEEEELi64ENS_6half_tEfNS_4arch4Sm80ELb0ELb0ELb1ELb1ELb1ELb1ELb1ELb0EEENS1_21CollectiveEpilogueFwdINS6_IJS8_SA_S9_EEENS6_IJNS7_ILi1EEESI_SI_EEESC_SE_Li128ELb1ELb1ELb0ELb0EEENS1_19SingleTileSchedulerILb1ELb0ELb1ELi128EEEEEEEEEvNT_6ParamsE --------------------------
	.section	.nv.info._ZN7cutlass13device_kernelIN5flash19enable_sm80_to_sm89INS1_16FlashAttnFwdSm80INS1_25CollectiveMainloopFwdSm80ILi4ELi1ELb0EN4cute5tupleIJNS5_1CILi128EEENS7_ILi112EEENS7_ILi64EEEEEELi64ENS_6half_tEfNS_4arch4Sm80ELb0ELb0ELb1ELb1ELb1ELb1ELb1ELb0EEENS1_21CollectiveEpilogueFwdINS6_IJS8_SA_S9_EEENS6_IJNS7_ILi1EEESI_SI_EEESC_SE_Li128ELb1ELb1ELb0ELb0EEENS1_19SingleTileSchedulerILb1ELb0ELb1ELi128EEEEEEEEEvNT_6ParamsE,"",@"SHT_CUDA_INFO"
	.sectionflags	@""
	.align	4


	//----- nvinfo : EIATTR_CUDA_API_VERSION
	.align		4
        /*0000*/ 	.byte	0x04, 0x37
        /*0002*/ 	.short	(.L_90 - .L_89)
.L_89:
        /*0004*/ 	.word	0x00000082


	//----- nvinfo : EIATTR_KPARAM_INFO
	.align		4
.L_90:
        /*0008*/ 	.byte	0x04, 0x17
        /*000a*/ 	.short	(.L_92 - .L_91)
.L_91:
        /*000c*/ 	.word	0x00000000
        /*0010*/ 	.short	0x0000
        /*0012*/ 	.short	0x0000
        /*0014*/ 	.byte	0x00, 0xf0, 0x61, 0x10


	//----- nvinfo : EIATTR_SPARSE_MMA_MASK
	.align		4
.L_92:
        /*0018*/ 	.byte	0x03, 0x50
        /*001a*/ 	.short	0x0000


	//----- nvinfo : EIATTR_MAXREG_COUNT
	.align		4
        /*001c*/ 	.byte	0x03, 0x1b
        /*001e*/ 	.short	0x00ff


	//----- nvinfo : EIATTR_MERCURY_ISA_VERSION
	.align		4
        /*0020*/ 	.byte	0x03, 0x5f
        /*0022*/ 	.short	0x0101


	//----- nvinfo : EIATTR_VRC_CTA_INIT_COUNT
	.align		4
        /*0024*/ 	.byte	0x02, 0x4a
	.zero		1
	.zero		1


	//----- nvinfo : EIATTR_EXIT_INSTR_OFFSETS
	.align		4
        /*0028*/ 	.byte	0x04, 0x1c
        /*002a*/ 	.short	(.L_94 - .L_93)


	//   ....[0]....
.L_93:
        /*002c*/ 	.word	0x00000010


	//----- nvinfo : EIATTR_MAX_THREADS
	.align		4
.L_94:
        /*0030*/ 	.byte	0x04, 0x05
        /*0032*/ 	.short	(.L_96 - .L_95)
.L_95:
        /*0034*/ 	.word	0x00000080
        /*0038*/ 	.word	0x00000001
        /*003c*/ 	.word	0x00000001


	//----- nvinfo : EIATTR_CBANK_PARAM_SIZE
	.align		4
.L_96:
        /*0040*/ 	.byte	0x03, 0x19
        /*0042*/ 	.short	0x0418


	//----- nvinfo : EIATTR_PARAM_CBANK
	.align		4
        /*0044*/ 	.byte	0x04, 0x0a
        /*0046*/ 	.short	(.L_98 - .L_97)
	.align		4
.L_97:
        /*0048*/ 	.word	index@(.nv.constant0._ZN7cutlass13device_kernelIN5flash19enable_sm80_to_sm89INS1_16FlashAttnFwdSm80INS1_25CollectiveMainloopFwdSm80ILi4ELi1ELb0EN4cute5tupleIJNS5_1CILi128EEENS7_ILi112EEENS7_ILi64EEEEEELi64ENS_6half_tEfNS_4arch4Sm80ELb0ELb0ELb1ELb1ELb1ELb1ELb1ELb0EEENS1_21CollectiveEpilogueFwdINS6_IJS8_SA_S9_EEENS6_IJNS7_ILi1EEESI_SI_EEESC_SE_Li128ELb1ELb1ELb0ELb0EEENS1_19SingleTileSchedulerILb1ELb0ELb1ELi128EEEEEEEEEvNT_6ParamsE)
        /*004c*/ 	.short	0x0380
        /*004e*/ 	.short	0x0418


	//----- nvinfo : EIATTR_SW_WAR
	.align		4
.L_98:
        /*0050*/ 	.byte	0x04, 0x36
        /*0052*/ 	.short	(.L_100 - .L_99)
.L_99:
        /*0054*/ 	.word	0x00000008
.L_100:


//--------------------- .nv.info._ZN7cutlass13device_kernelIN5flash19enable_sm80_to_sm89INS1_16FlashAttnFwdSm80INS1_25CollectiveMainloopFwdSm80ILi4ELi1ELb0EN4cute5tupleIJNS5_1CILi128EEENS7_ILi96EEENS7_ILi64EEEEEELi64ENS_6half_tEfNS_4arch4Sm80ELb0ELb1ELb1ELb0ELb1ELb0ELb1ELb0EEENS1_21CollectiveEpilogueFwdINS6_IJS8_SA_S9_EEENS6_IJNS7_ILi1EEESI_SI_EEESC_SE_Li128ELb0ELb1ELb0ELb0EEENS1_19SingleTileSchedulerILb0ELb0ELb1ELi128EEEEEEEEEvNT_6ParamsE --------------------------
	.section	.nv.info._ZN7cutlass13device_kernelIN5flash19enable_sm80_to_sm89INS1_16FlashAttnFwdSm80INS1_25CollectiveMainloopFwdSm80ILi4ELi1ELb0EN4cute5tupleIJNS5_1CILi128EEENS7_ILi96EEENS7_ILi64EEEEEELi64ENS_6half_tEfNS_4arch4Sm80ELb0ELb1ELb1ELb0ELb1ELb0ELb1ELb0EEENS1_21CollectiveEpilogueFwdINS6_IJS8_SA_S9_EEENS6_IJNS7_ILi1EEESI_SI_EEESC_SE_Li128ELb0ELb1ELb0ELb0EEENS1_19SingleTileSchedulerILb0ELb0ELb1ELi128EEEEEEEEEvNT_6ParamsE,"",@"SHT_CUDA_INFO"
	.sectionflags	@""
	.align	4


	//----- nvinfo : EIATTR_CUDA_API_VERSION
	.align		4
        /*0000*/ 	.byte	0x04, 0x37
        /*0002*/ 	.short	(.L_102 - .L_101)
.L_101:
        /*0004*/ 	.word	0x00000082


	//----- nvinfo : EIATTR_KPARAM_INFO
	.align		4
.L_102:
        /*0008*/ 	.byte	0x04, 0x17
        /*000a*/ 	.short	(.L_104 - .L_103)
.L_103:
        /*000c*/ 	.word	0x00000000
        /*0010*/ 	.short	0x0000
        /*0012*/ 	.short	0x0000
        /*0014*/ 	.byte	0x00, 0xf0, 0x61, 0x10


	//----- nvinfo : EIATTR_SPARSE_MMA_MASK
	.align		4
.L_104:
        /*0018*/ 	.byte	0x03, 0x50
        /*001a*/ 	.short	0x0000


	//----- nvinfo : EIATTR_MAXREG_COUNT
	.align		4
        /*001c*/ 	.byte	0x03, 0x1b
        /*001e*/ 	.short	0x00ff


	//----- nvinfo : EIATTR_MERCURY_ISA_VERSION
	.align		4
        /*0020*/ 	.byte	0x03, 0x5f
        /*0022*/ 	.short	0x0101


	//----- nvinfo : EIATTR_VRC_CTA_INIT_COUNT
	.align		4
        /*0024*/ 	.byte	0x02, 0x4a
	.zero		1
	.zero		1


	//----- nvinfo : EIATTR_EXIT_INSTR_OFFSETS
	.align		4
        /*0028*/ 	.byte	0x04, 0x1c
        /*002a*/ 	.short	(.L_106 - .L_105)


	//   ....[0]....
.L_105:
        /*002c*/ 	.word	0x00000010


	//----- nvinfo : EIATTR_MAX_THREADS
	.align		4
.L_106:
        /*0030*/ 	.byte	0x04, 0x05
        /*0032*/ 	.short	(.L_108 - .L_107)
.L_107:
        /*0034*/ 	.word	0x00000080
        /*0038*/ 	.word	0x00000001
        /*003c*/ 	.word	0x00000001


	//----- nvinfo : EIATTR_CBANK_PARAM_SIZE
	.align		4
.L_108:
        /*0040*/ 	.byte	0x03, 0x19
        /*0042*/ 	.short	0x0418


	//----- nvinfo : EIATTR_PARAM_CBANK
	.align		4
        /*0044*/ 	.byte	0x04, 0x0a
        /*0046*/ 	.short	(.L_110 - .L_109)
	.align		4
.L_109:
        /*0048*/ 	.word	index@(.nv.constant0._ZN7cutlass13device_kernelIN5flash19enable_sm80_to_sm89INS1_16FlashAttnFwdSm80INS1_25CollectiveMainloopFwdSm80ILi4ELi1ELb0EN4cute5tupleIJNS5_1CILi128EEENS7_ILi96EEENS7_ILi64EEEEEELi64ENS_6half_tEfNS_4arch4Sm80ELb0ELb1ELb1ELb0ELb1ELb0ELb1ELb0EEENS1_21CollectiveEpilogueFwdINS6_IJS8_SA_S9_EEENS6_IJNS7_ILi1EEESI_SI_EEESC_SE_Li128ELb0ELb1ELb0ELb0EEENS1_19SingleTileSchedulerILb0ELb0ELb1ELi128EEEEEEEEEvNT_6ParamsE)
        /*004c*/ 	.short	0x0380
        /*004e*/ 	.short	0x0418


	//----- nvinfo : EIATTR_SW_WAR
	.align		4
.L_110:
        /*0050*/ 	.byte	0x04, 0x36
        /*0052*/ 	.short	(.L_112 - .L_111)
.L_111:
        /*0054*/ 	.word	0x00000008
.L_112:


//--------------------- .nv.info._ZN7cutlass13device_kernelIN5flash19enable_sm80_to_sm89INS1_16FlashAttnFwdSm80INS1_25CollectiveMainloopFwdSm80ILi4ELi1ELb0EN4cute5tupleIJNS5_1CILi128EEENS7_ILi96EEENS7_ILi64EEEEEELi64ENS_6half_tEfNS_4arch4Sm80ELb0ELb1ELb1ELb1ELb1ELb0ELb1ELb0EEENS1_21CollectiveEpilogueFwdINS6_IJS8_SA_S9_EEENS6_IJNS7_ILi1EEESI_SI_EEESC_SE_Li128ELb1ELb1ELb0ELb0EEENS1_19SingleTileSchedulerILb1ELb0ELb1ELi128EEEEEEEEEvNT_6ParamsE --------------------------
	.section	.nv.info._ZN7cutlass13device_kernelIN5flash19enable_sm80_to_sm89INS1_16FlashAttnFwdSm80INS1_25CollectiveMainloopFwdSm80ILi4ELi1ELb0EN4cute5tupleIJNS5_1CILi128EEENS7_ILi96EEENS7_ILi64EEEEEELi64ENS_6half_tEfNS_4arch4Sm80ELb0ELb1ELb1ELb1ELb1ELb0ELb1ELb0EEENS1_21CollectiveEpilogueFwdINS6_IJS8_SA_S9_EEENS6_IJNS7_ILi1EEESI_SI_EEESC_SE_Li128ELb1ELb1ELb0ELb0EEENS1_19SingleTileSchedulerILb1ELb0ELb1ELi128EEEEEEEEEvNT_6ParamsE,"",@"SHT_CUDA_INFO"
	.sectionflags	@""
	.align	4


	//----- nvinfo : EIATTR_CUDA_API_VERSION
	.align		4
        /*0000*/ 	.byte	0x04, 0x37
        /*0002*/ 	.short	(.L_114 - .L_113)
.L_113:
        /*0004*/ 	.word	0x00000082


	//----- nvinfo : EIATTR_KPARAM_INFO
	.align		4
.L_114:
        /*0008*/ 	.byte	0x04, 0x17
        /*000a*/ 	.short	(.L_116 - .L_115)
.L_115:
        /*000c*/ 	.word	0x00000000
        /*0010*/ 	.short	0x0000
        /*0012*/ 	.short	0x0000
        /*0014*/ 	.byte	0x00, 0xf0, 0x61, 0x10


	//----- nvinfo : EIATTR_SPARSE_MMA_MASK
	.align		4
.L_116:
        /*0018*/ 	.byte	0x03, 0x50
        /*001a*/ 	.short	0x0000


	//----- nvinfo : EIATTR_MAXREG_COUNT
	.align		4
        /*001c*/ 	.byte	0x03, 0x1b
        /*001e*/ 	.short	0x00ff


	//----- nvinfo : EIATTR_MERCURY_ISA_VERSION
	.align		4
        /*0020*/ 	.byte	0x03, 0x5f
        /*0022*/ 	.short	0x0101


	//----- nvinfo : EIATTR_VRC_CTA_INIT_COUNT
	.align		4
        /*0024*/ 	.byte	0x02, 0x4a
	.zero		1
	.zero		1


	//----- nvinfo : EIATTR_EXIT_INSTR_OFFSETS
	.align		4
        /*0028*/ 	.byte	0x04, 0x1c
        /*002a*/ 	.short	(.L_118 - .L_117)


	//   ....[0]....
.L_117:
        /*002c*/ 	.word	0x00000010


	//----- nvinfo : EIATTR_MAX_THREADS
	.align		4
.L_118:
        /*0030*/ 	.byte	0x04, 0x05
        /*0032*/ 	.short	(.L_120 - .L_119)
.L_119:
        /*0034*/ 	.word	0x00000080
        /*0038*/ 	.word	0x00000001
        /*003c*/ 	.word	0x00000001


	//----- nvinfo : EIATTR_CBANK_PARAM_SIZE
	.align		4
.L_120:
        /*0040*/ 	.byte	0x03, 0x19
        /*0042*/ 	.short	0x0418


	//----- nvinfo : EIATTR_PARAM_CBANK
	.align		4
        /*0044*/ 	.byte	0x04, 0x0a
        /*0046*/ 	.short	(.L_122 - .L_121)
	.align		4
.L_121:
        /*0048*/ 	.word	index@(.nv.constant0._ZN7cutlass13device_kernelIN5flash19enable_sm80_to_sm89INS1_16FlashAttnFwdSm80INS1_25CollectiveMainloopFwdSm80ILi4ELi1ELb0EN4cute5tupleIJNS5_1CILi128EEENS7_ILi96EEENS7_ILi64EEEEEELi64ENS_6half_tEfNS_4arch4Sm80ELb0ELb1ELb1ELb1ELb1ELb0ELb1ELb0EEENS1_21CollectiveEpilogueFwdINS6_IJS8_SA_S9_EEENS6_IJNS7_ILi1EEESI_SI_EEESC_SE_Li128ELb1ELb1ELb0ELb0EEENS1_19SingleTileSchedulerILb1ELb0ELb1ELi128EEEEEEEEEvNT_6ParamsE)
        /*004c*/ 	.short	0x0380
        /*004e*/ 	.short	0x0418


	//----- nvinfo : EIATTR_SW_WAR
	.align		4
.L_122:
        /*0050*/ 	.byte	0x04, 0x36
        /*0052*/ 	.short	(.L_124 - .L_123)
.L_123:
        /*0054*/ 	.word	0x00000008
.L_124:


//--------------------- .nv.info._ZN7cutlass13device_kernelIN5flash19enable_sm80_to_sm89INS1_16FlashAttnFwdSm80INS1_25CollectiveMainloopFwdSm80ILi4ELi1ELb0EN4cute5tupleIJNS5_1CILi128EEENS7_ILi96EEENS7_ILi64EEEEEELi64ENS_6half_tEfNS_4arch4Sm80ELb0ELb1ELb1ELb1ELb1ELb1ELb1ELb0EEENS1_21CollectiveEpilogueFwdINS6_IJS8_SA_S9_EEENS6_IJNS7_ILi1EEESI_SI_EEESC_SE_Li128ELb1ELb1ELb0ELb0EEENS1_19SingleTileSchedulerILb1ELb0ELb1ELi128EEEEEEEEEvNT_6ParamsE --------------------------
	.section	.nv.info._ZN7cutlass13device_kernelIN5flash19enable_sm80_to_sm89INS1_16FlashAttnFwdSm80INS1_25CollectiveMainloopFwdSm80ILi4ELi1ELb0EN4cute5tupleIJNS5_1CILi128EEENS7_ILi96EEENS7_ILi64EEEEEELi64ENS_6half_tEfNS_4arch4Sm80ELb0ELb1ELb1ELb1ELb1ELb1ELb1ELb0EEENS1_21CollectiveEpilogueFwdINS6_IJS8_SA_S9_EEENS6_IJNS7_ILi1EEESI_SI_EEESC_SE_Li128ELb1ELb1ELb0ELb0EEENS1_19SingleTileSchedulerILb1ELb0ELb1ELi128EEEEEEEEEvNT_6ParamsE,"",@"SHT_CUDA_INFO"
	.sectionflags	@""
	.align	4


	//----- nvinfo : EIATTR_CUDA_API_VERSION
	.align		4
        /*0000*/ 	.byte	0x04, 0x37
        /*0002*/ 	.short	(.L_126 - .L_125)
.L_125:
        /*0004*/ 	.word	0x00000082


	//----- nvinfo : EIATTR_KPARAM_INFO
	.align		4
.L_126:
        /*0008*/ 	.byte	0x04, 0x17
        /*000a*/ 	.short	(.L_128 - .L_127)
.L_127:
        /*000c*/ 	.word	0x00000000
        /*0010*/ 	.short	0x0000
        /*0012*/ 	.short	0x0000
        /*0014*/ 	.byte	0x00, 0xf0, 0x61, 0x10


	//----- nvinfo : EIATTR_SPARSE_MMA_MASK
	.align		4
.L_128:
        /*0018*/ 	.byte	0x03, 0x50
        /*001a*/ 	.short	0x0000


	//----- nvinfo : EIATTR_MAXREG_COUNT
	.align		4
        /*001c*/ 	.byte	0x03, 0x1b
        /*001e*/ 	.short	0x00ff


	//----- nvinfo : EIATTR_MERCURY_ISA_VERSION
	.align		4
        /*0020*/ 	.byte	0x03, 0x5f
        /*0022*/ 	.short	0x0101


	//----- nvinfo : EIATTR_VRC_CTA_INIT_COUNT
	.align		4
        /*0024*/ 	.byte	0x02, 0x4a
	.zero		1
	.zero		1


	//----- nvinfo : EIATTR_EXIT_INSTR_OFFSETS
	.align		4
        /*0028*/ 	.byte	0x04, 0x1c
        /*002a*/ 	.short	(.L_130 - .L_129)


	//   ....[0]....
.L_129:
        /*002c*/ 	.word	0x00000010


	//----- nvinfo : EIATTR_MAX_THREADS
	.align		4
.L_130:
        /*0030*/ 	.byte	0x04, 0x05
        /*0032*/ 	.short	(.L_132 - .L_131)
.L_131:
        /*0034*/ 	.word	0x00000080
        /*0038*/ 	.word	0x00000001
        /*003c*/ 	.word	0x00000001


	//----- nvinfo : EIATTR_CBANK_PARAM_SIZE
	.align		4
.L_132:
        /*0040*/ 	.byte	0x03, 0x19
        /*0042*/ 	.short	0x0418


	//----- nvinfo : EIATTR_PARAM_CBANK
	.align		4
        /*0044*/ 	.byte	0x04, 0x0a
        /*0046*/ 	.short	(.L_134 - .L_133)
	.align		4
.L_133:
        /*0048*/ 	.word	index@(.nv.constant0._ZN7cutlass13device_kernelIN5flash19enable_sm80_to_sm89INS1_16FlashAttnFwdSm80INS1_25CollectiveMainloopFwdSm80ILi4ELi1ELb0EN4cute5tupleIJNS5_1CILi128EEENS7_ILi96EEENS7_ILi64EEEEEELi64ENS_6half_tEfNS_4arch4Sm80ELb0ELb1ELb1ELb1ELb1ELb1ELb1ELb0EEENS1_21CollectiveEpilogueFwdINS6_IJS8_SA_S9_EEENS6_IJNS7_ILi1EEESI_SI_EEESC_SE_Li128ELb1ELb1ELb0ELb0EEENS1_19SingleTileSchedulerILb1ELb0ELb1ELi128EEEEEEEEEvNT_6ParamsE)
        /*004c*/ 	.short	0x0380
        /*004e*/ 	.short	0x0418


	//----- nvinfo : EIATTR_SW_WAR
	.align		4
.L_134:
        /*0050*/ 	.byte	0x04, 0x36
        /*0052*/ 	.short	(.L_136 - .L_135)
.L_135:
        /*0054*/ 	.word	0x00000008
.L_136:


//--------------------- .nv.info._ZN7cutlass13device_kernelIN5flash19enable_sm80_to_sm89INS1_16FlashAttnFwdSm80INS1_25CollectiveMainloopFwdSm80ILi4ELi1ELb0EN4cute5tupleIJNS5_1CILi128EEENS7_ILi112EEENS7_ILi64EEEEEELi64ENS_6half_tEfNS_4arch4Sm80ELb1ELb0ELb1ELb0ELb1ELb0ELb1ELb0EEENS1_21CollectiveEpilogueFwdINS6_IJS8_SA_S9_EEENS6_IJNS7_ILi1EEESI_SI_EEESC_SE_Li128ELb0ELb1ELb0ELb0EEENS1_30DynamicPersistentTileSchedulerILi128ELi128ELb0ELb1ELb0EEEEEEEEEvNT_6ParamsE --------------------------
	.section	.nv.info._ZN7cutlass13device_kernelIN5flash19enable_sm80_to_sm89INS1_16FlashAttnFwdSm80INS1_25CollectiveMainloopFwdSm80ILi4ELi1ELb0EN4cute5tupleIJNS5_1CILi128EEENS7_ILi112EEENS7_ILi64EEEEEELi64ENS_6half_tEfNS_4arch4Sm80ELb1ELb0ELb1ELb0ELb1ELb0ELb1ELb0EEENS1_21CollectiveEpilogueFwdINS6_IJS8_SA_S9_EEENS6_IJNS7_ILi1EEESI_SI_EEESC_SE_Li128ELb0ELb1ELb0ELb0EEENS1_30DynamicPersistentTileSchedulerILi128ELi128ELb0ELb1ELb0EEEEEEEEEvNT_6ParamsE,"",@"SHT_CUDA_INFO"
	.sectionflags	@""
	.align	4


	//----- nvinfo : EIATTR_CUDA_API_VERSION
	.align		4
        /*0000*/ 	.byte	0x04, 0x37
        /*0002*/ 	.short	(.L_138 - .L_137)
.L_137:
        /*0004*/ 	.word	0x00000082


	//----- nvinfo : EIATTR_KPARAM_INFO
	.align		4
.L_138:
        /*0008*/ 	.byte	0x04, 0x17
        /*000a*/ 	.short	(.L_140 - .L_139)
.L_139:
        /*000c*/ 	.word	0x00000000
        /*0010*/ 	.short	0x0000
        /*0012*/ 	.short	0x0000
        /*0014*/ 	.byte	0x00, 0xf0, 0xa1, 0x10


	//----- nvinfo : EIATTR_SPARSE_MMA_MASK
	.align		4
.L_140:
        /*0018*/ 	.byte	0x03, 0x50
        /*001a*/ 	.short	0x0000


	//----- nvinfo : EIATTR_MAXREG_COUNT
	.align		4
        /*001c*/ 	.byte	0x03, 0x1b
        /*001e*/ 	.short	0x00ff


	//----- nvinfo : EIATTR_MERCURY_ISA_VERSION
	.align		4
        /*0020*/ 	.byte	0x03, 0x5f
        /*0022*/ 	.short	0x0101


	//----- nvinfo : EIATTR_VRC_CTA_INIT_COUNT
	.align		4
        /*0024*/ 	.byte	0x02, 0x4a
	.zero		1
	.zero		1


	//----- nvinfo : EIATTR_EXIT_INSTR_OFFSETS
	.align		4
        /*0028*/ 	.byte	0x04, 0x1c
        /*002a*/ 	.short	(.L_142 - .L_141)


	//   ....[0]....
.L_141:
        /*002c*/ 	.word	0x00000010


	//----- nvinfo : EIATTR_MAX_THREADS
	.align		4
.L_142:
        /*0030*/ 	.byte	0x04, 0x05
        /*0032*/ 	.short	(.L_144 - .L_143)
.L_143:
        /*0034*/ 	.word	0x00000080
        /*0038*/ 	.word	0x00000001
        /*003c*/ 	.word	0x00000001


	//----- nvinfo : EIATTR_CBANK_PARAM_SIZE
	.align		4
.L_144:
        /*0040*/ 	.byte	0x03, 0x19
        /*0042*/ 	.short	0x0428


	//----- nvinfo : EIATTR_PARAM_CBANK
	.align		4
        /*0044*/ 	.byte	0x04, 0x0a
        /*0046*/ 	.short	(.L_146 - .L_145)
	.align		4
.L_145:
        /*0048*/ 	.word	index@(.nv.constant0._ZN7cutlass13device_kernelIN5flash19enable_sm80_to_sm89INS1_16FlashAttnFwdSm80INS1_25CollectiveMainloopFwdSm80ILi4ELi1ELb0EN4cute5tupleIJNS5_1CILi128EEENS7_ILi112EEENS7_ILi64EEEEEELi64ENS_6half_tEfNS_4arch4Sm80ELb1ELb0ELb1ELb0ELb1ELb0ELb1ELb0EEENS1_21CollectiveEpilogueFwdINS6_IJS8_SA_S9_EEENS6_IJNS7_ILi1EEESI_SI_EEESC_SE_Li128ELb0ELb1ELb0ELb0EEENS1_30DynamicPersistentTileSchedulerILi128ELi128ELb0ELb1ELb0EEEEEEEEEvNT_6ParamsE)
        /*004c*/ 	.short	0x0380
        /*004e*/ 	.short	0x0428


	//----- nvinfo : EIATTR_SW_WAR
	.align		4
.L_146:
        /*0050*/ 	.byte	0x04, 0x36
        /*0052*/ 	.short	(.L_148 - .L_147)
.L_147:
        /*0054*/ 	.word	0x00000008
.L_148:


//--------------------- .nv.info._ZN7cutlass13device_kernelIN5flash19enable_sm80_to_sm89INS1_16FlashAttnFwdSm80INS1_25CollectiveMainloopFwdSm80ILi4ELi1ELb0EN4cute5tupleIJNS5_1CILi128EEENS7_ILi112EEENS7_ILi64EEEEEELi64ENS_6half_tEfNS_4arch4Sm80ELb1ELb0ELb1ELb1ELb1ELb0ELb1ELb0EEENS1_21CollectiveEpilogueFwdINS6_IJS8_SA_S9_EEENS6_IJNS7_ILi1EEESI_SI_EEESC_SE_Li128ELb1ELb1ELb0ELb0EEENS1_19SingleTileSchedulerILb1ELb0ELb1ELi128EEEEEEEEEvNT_6ParamsE --------------------------
	.section	.nv.info._ZN7cutlass13device_kernelIN5flash19enable_sm80_to_sm89INS1_16FlashAttnFwdSm80INS1_25CollectiveMainloopFwdSm80ILi4ELi1ELb0EN4cute5tupleIJNS5_1CILi128EEENS7_ILi112EEENS7_ILi64EEEEEELi64ENS_6half_tEfNS_4arch4Sm80ELb1ELb0ELb1ELb1ELb1ELb0ELb1ELb0EEENS1_21CollectiveEpilogueFwdINS6_IJS8_SA_S9_EEENS6_IJNS7_ILi1EEESI_SI_EEESC_SE_Li128ELb1ELb1ELb0ELb0EEENS1_19SingleTileSchedulerILb1ELb0ELb1ELi128EEEEEEEEEvNT_6ParamsE,"",@"SHT_CUDA_INFO"
	.sectionflags	@""
	.align	4


	//----- nvinfo : EIATTR_CUDA_API_VERSION
	.align		4
        /*0000*/ 	.byte	0x04, 0x37
        /*0002*/ 	.short	(.L_150 - .L_149)
.L_149:
        /*0004*/ 	.word	0x00000082


	//----- nvinfo : EIATTR_KPARAM_INFO
	.align		4
.L_150:
        /*0008*/ 	.byte	0x04, 0x17
        /*000a*/ 	.short	(.L_152 - .L_151)
.L_151:
        /*000c*/ 	.word	0x00000000
        /*0010*/ 	.short	0x0000
        /*0012*/ 	.short	0x0000
        /*0014*/ 	.byte	0x00, 0xf0, 0x61, 0x10


	//----- nvinfo : EIATTR_SPARSE_MMA_MASK
	.align		4
.L_152:
        /*0018*/ 	.byte	0x03, 0x50
        /*001a*/ 	.short	0x0000


	//----- nvinfo : EIATTR_MAXREG_COUNT
	.align		4
        /*001c*/ 	.byte	0x03, 0x1b
        /*001e*/ 	.short	0x00ff


	//----- nvinfo : EIATTR_MERCURY_ISA_VERSION
	.align		4
        /*0020*/ 	.byte	0x03, 0x5f
        /*0022*/ 	.short	0x0101


	//----- nvinfo : EIATTR_VRC_CTA_INIT_COUNT
	.align		4
        /*0024*/ 	.byte	0x02, 0x4a
	.zero		1
	.zero		1


	//----- nvinfo : EIATTR_EXIT_INSTR_OFFSETS
	.align		4
        /*0028*/ 	.byte	0x04, 0x1c
        /*002a*/ 	.short	(.L_154 - .L_153)


	//   ....[0]....
.L_153:
        /*002c*/ 	.word	0x00000010


	//----- nvinfo : EIATTR_MAX_THREADS
	.align		4
.L_154:
        /*0030*/ 	.byte	0x04, 0x05
        /*0032*/ 	.short	(.L_156 - .L_155)
.L_155:
        /*0034*/ 	.word	0x00000080
        /*0038*/ 	.word	0x00000001
        /*003c*/ 	.word	0x00000001


	//----- nvinfo : EIATTR_CBANK_PARAM_SIZE
	.align		4
.L_156:
        /*0040*/ 	.byte	0x03, 0x19
        /*0042*/ 	.short	0x0418


	//----- nvinfo : EIATTR_PARAM_CBANK
	.align		4
        /*0044*/ 	.byte	0x04, 0x0a
        /*0046*/ 	.short	(.L_158 - .L_157)
	.align		4
.L_157:
        /*0048*/ 	.word	index@(.nv.constant0._ZN7cutlass13device_kernelIN5flash19enable_sm80_to_sm89INS1_16FlashAttnFwdSm80INS1_25CollectiveMainloopFwdSm80ILi4ELi1ELb0EN4cute5tupleIJNS5_1CILi128EEENS7_ILi112EEENS7_ILi64EEEEEELi64ENS_6half_tEfNS_4arch4Sm80ELb1ELb0ELb1ELb1ELb1ELb0ELb1ELb0EEENS1_21CollectiveEpilogueFwdINS6_IJS8_SA_S9_EEENS6_IJNS7_ILi1EEESI_SI_EEESC_SE_Li128ELb1ELb1ELb0ELb0EEENS1_19SingleTileSchedulerILb1ELb0ELb1ELi128EEEEEEEEEvNT_6ParamsE)
        /*004c*/ 	.short	0x0380
        /*004e*/ 	.short	0x0418


	//----- nvinfo : EIATTR_SW_WAR
	.align		4
.L_158:
        /*0050*/ 	.byte	0x04, 0x36
        /*0052*/ 	.short	(.L_160 - .L_159)
.L_159:
        /*0054*/ 	.word	0x00000008
.L_160:


//--------------------- .nv.info._ZN7cutlass13device_kernelIN5flash19enable_sm80_to_sm89INS1_16FlashAttnFwdSm80INS1_25CollectiveMainloopFwdSm80ILi4ELi1ELb0EN4cute5tupleIJNS5_1CILi128EEENS7_ILi112EEENS7_ILi64EEEEEELi64ENS_6half_tEfNS_4arch4Sm80ELb1ELb0ELb1ELb1ELb1ELb1ELb1ELb0EEENS1_21CollectiveEpilogueFwdINS6_IJS8_SA_S9_EEENS6_IJNS7_ILi1EEESI_SI_EEESC_SE_Li128ELb1ELb1ELb0ELb0EEENS1_19SingleTileSchedulerILb1ELb0ELb1ELi128EEEEEEEEEvNT_6ParamsE --------------------------
	.section	.nv.info._ZN7cutlass13device_kernelIN5flash19enable_sm80_to_sm89INS1_16FlashAttnFwdSm80INS1_25CollectiveMainloopFwdSm80ILi4ELi1ELb0EN4cute5tupleIJNS5_1CILi128EEENS7_ILi112EEENS7_ILi64EEEEEELi64ENS_6half_tEfNS_4arch4Sm80ELb1ELb0ELb1ELb1ELb1ELb1ELb1ELb0EEENS1_21CollectiveEpilogueFwdINS6_IJS8_SA_S9_EEENS6_IJNS7_ILi1EEESI_SI_EEESC_SE_Li128ELb1ELb1ELb0ELb0EEENS1_19SingleTileSchedulerILb1ELb0ELb1ELi128EEEEEEEEEvNT_6ParamsE,"",@"SHT_CUDA_INFO"
	.sectionflags	@""
	.align	4


	//----- nvinfo : EIATTR_CUDA_API_VERSION
	.align		4
        /*0000*/ 	.byte	0x04, 0x37
        /*0002*/ 	.short	(.L_162 - .L_161)
.L_161:
        /*0004*/ 	.word	0x00000082


	//----- nvinfo : EIATTR_KPARAM_INFO
	.align		4
.L_162:
        /*0008*/ 	.byte	0x04, 0x17
        /*000a*/ 	.short	(.L_164 - .L_163)
.L_163:
        /*000c*/ 	.word	0x00000000
        /*0010*/ 	.short	0x0000
        /*0012*/ 	.short	0x0000
        /*0014*/ 	.byte	0x00, 0xf0, 0x61, 0x10


	//----- nvinfo : EIATTR_SPARSE_MMA_MASK
	.align		4
.L_164:
        /*0018*/ 	.byte	0x03, 0x50
        /*001a*/ 	.short	0x0000


	//----- nvinfo : EIATTR_MAXREG_COUNT
	.align		4
        /*001c*/ 	.byte	0x03, 0x1b
        /*001e*/ 	.short	0x00ff


	//----- nvinfo : EIATTR_MERCURY_ISA_VERSION
	.align		4
        /*0020*/ 	.byte	0x03, 0x5f
        /*0022*/ 	.short	0x0101


	//----- nvinfo : EIATTR_VRC_CTA_INIT_COUNT
	.align		4
        /*0024*/ 	.byte	0x02, 0x4a
	.zero		1
	.zero		1


	//----- nvinfo : EIATTR_EXIT_INSTR_OFFSETS
	.align		4
        /*0028*/ 	.byte	0x04, 0x1c
        /*002a*/ 	.short	(.L_166 - .L_165)


	//   ....[0]....
.L_165:
        /*002c*/ 	.word	0x00000010


	//----- nvinfo : EIATTR_MAX_THREADS
	.align		4
.L_166:
        /*0030*/ 	.byte	0x04, 0x05
        /*0032*/ 	.short	(.L_168 - .L_167)
.L_167:
        /*0034*/ 	.word	0x00000080
        /*0038*/ 	.word	0x00000001
        /*003c*/ 	.word	0x00000001


	//----- nvinfo : EIATTR_CBANK_PARAM_SIZE
	.align		4
.L_168:
        /*0040*/ 	.byte	0x03, 0x19
        /*0042*/ 	.short	0x0418


	//----- nvinfo : EIATTR_PARAM_CBANK
	.align		4
        /*0044*/ 	.byte	0x04, 0x0a
        /*0046*/ 	.short	(.L_170 - .L_169)
	.align		4
.L_169:
        /*0048*/ 	.word	index@(.nv.constant0._ZN7cutlass13device_kernelIN5flash19enable_sm80_to_sm89INS1_16FlashAttnFwdSm80INS1_25CollectiveMainloopFwdSm80ILi4ELi1ELb0EN4cute5tupleIJNS5_1CILi128EEENS7_ILi112EEENS7_ILi64EEEEEELi64ENS_6half_tEfNS_4arch4Sm80ELb1ELb0ELb1ELb1ELb1ELb1ELb1ELb0EEENS1_21CollectiveEpilogueFwdINS6_IJS8_SA_S9_EEENS6_IJNS7_ILi1EEESI_SI_EEESC_SE_Li128ELb1ELb1ELb0ELb0EEENS1_19SingleTileSchedulerILb1ELb0ELb1ELi128EEEEEEEEEvNT_6ParamsE)
        /*004c*/ 	.short	0x0380
        /*004e*/ 	.short	0x0418


	//----- nvinfo : EIATTR_SW_WAR
	.align		4
.L_170:
        /*0050*/ 	.byte	0x04, 0x36
        /*0052*/ 	.short	(.L_172 - .L_171)
.L_171:
        /*0054*/ 	.word	0x00000008
.L_172:


//--------------------- .nv.callgraph             --------------------------
	.section	.nv.callgraph,"",@"SHT_CUDA_CALLGRAPH"
	.align	4
	.sectionentsize	8
	.align		4
        /*0000*/ 	.word	0x00000000
	.align		4
        /*0004*/ 	.word	0xffffffff
	.align		4
        /*0008*/ 	.word	0x00000000
	.align		4
        /*000c*/ 	.word	0xfffffffe
	.align		4
        /*0010*/ 	.word	0x00000000
	.align		4
        /*0014*/ 	.word	0xfffffffd
	.align		4
        /*0018*/ 	.word	0x00000000
	.align		4
        /*001c*/ 	.word	0xfffffffc


//--------------------- .nv.constant4             --------------------------
	.section	.nv.constant4,"a",@progbits
	.align	8
	.align		8
.nv.constant4:
        /*0000*/ 	.dword	_ZN79_INTERNAL_f786776b_43_flash_fwd_hdim64_fp16_paged_softcap_sm80_cu_f3e6f9ee_34794cuda3std3__45__cpo5beginE
	.align		8
        /*0008*/ 	.dword	_ZN79_INTERNAL_f786776b_43_flash_fwd_hdim64_fp16_paged_softcap_sm80_cu_f3e6f9ee_34794cuda3std3__45__cpo3endE
	.align		8
        /*0010*/ 	.dword	_ZN79_INTERNAL_f786776b_43_flash_fwd_hdim64_fp16_paged_softcap_sm80_cu_f3e6f9ee_34794cuda3std3__45__cpo6cbeginE
	.align		8
        /*0018*/ 	.dword	_ZN79_INTERNAL_f786776b_43_flash_fwd_hdim64_fp16_paged_softcap_sm80_cu_f3e6f9ee_34794cuda3std3__45__cpo4cendE
	.align		8
        /*0020*/ 	.dword	_ZN79_INTERNAL_f786776b_43_flash_fwd_hdim64_fp16_paged_softcap_sm80_cu_f3e6f9ee_34794cuda3std3__481_GLOBAL__N__f786776b_43_flash_fwd_hdim64_fp16_paged_softcap_sm80_cu_f3e6f9ee_34796ignoreE
	.align		8
        /*0028*/ 	.dword	_ZN79_INTERNAL_f786776b_43_flash_fwd_hdim64_fp16_paged_softcap_sm80_cu_f3e6f9ee_34794cuda3std3__419piecewise_constructE
	.align		8
        /*0030*/ 	.dword	_ZN79_INTERNAL_f786776b_43_flash_fwd_hdim64_fp16_paged_softcap_sm80_cu_f3e6f9ee_34794cuda3std3__48in_placeE
	.align		8
        /*0038*/ 	.dword	_ZN79_INTERNAL_f786776b_43_flash_fwd_hdim64_fp16_paged_softcap_sm80_cu_f3e6f9ee_34794cuda3std6ranges3__45__cpo4swapE
	.align		8
        /*0040*/ 	.dword	_ZN79_INTERNAL_f786776b_43_flash_fwd_hdim64_fp16_paged_softcap_sm80_cu_f3e6f9ee_34794cuda3std6ranges3__45__cpo9iter_moveE
	.align		8
        /*0048*/ 	.dword	_ZN79_INTERNAL_f786776b_43_flash_fwd_hdim64_fp16_paged_softcap_sm80_cu_f3e6f9ee_34794cute7productE
	.align		8
        /*0050*/ 	.dword	_ZN79_INTERNAL_f786776b_43_flash_fwd_hdim64_fp16_paged_softcap_sm80_cu_f3e6f9ee_34794cute1_E


//--------------------- .text._ZN7cutlass13device_kernelIN5flash19enable_sm80_to_sm89INS1_16FlashAttnFwdSm80INS1_25CollectiveMainloopFwdSm80ILi4ELi1ELb0EN4cute5tupleIJNS5_1CILi128EEENS7_ILi112EEENS7_ILi64EEEEEELi64ENS_6half_tEfNS_4arch4Sm80ELb0ELb0ELb1ELb0ELb1ELb0ELb1ELb0EEENS1_21CollectiveEpilogueFwdINS6_IJS8_SA_S9_EEENS6_IJNS7_ILi1EEESI_SI_EEESC_SE_Li128ELb0ELb1ELb0ELb0EEENS1_19SingleTileSchedulerILb0ELb0ELb1ELi128EEEEEEEEEvNT_6ParamsE --------------------------
	.section	.text._ZN7cutlass13device_kernelIN5flash19enable_sm80_to_sm89INS1_16FlashAttnFwdSm80INS1_25CollectiveMainloopFwdSm80ILi4ELi1ELb0EN4cute5tupleIJNS5_1CILi128EEENS7_ILi112EEENS7_ILi64EEEEEELi64ENS_6half_tEfNS_4arch4Sm80ELb0ELb0ELb1ELb0ELb1ELb0ELb1ELb0EEENS1_21CollectiveEpilogueFwdINS6_IJS8_SA_S9_EEENS6_IJNS7_ILi1EEESI_SI_EEESC_SE_Li128ELb0ELb1ELb0ELb0EEENS1_19SingleTileSchedulerILb0ELb0ELb1ELi128EEEEEEEEEvNT_6ParamsE,"ax",@progbits
	.align	128
.text._ZN7cutlass13device_kernelIN5flash19enable_sm80_to_sm89INS1_16FlashAttnFwdSm80INS1_25CollectiveMainloopFwdSm80ILi4ELi1ELb0EN4cute5tupleIJNS5_1CILi128EEENS7_ILi112EEENS7_ILi64EEEEEELi64ENS_6half_tEfNS_4arch4Sm80ELb0ELb0ELb1ELb0ELb1ELb0ELb1ELb0EEENS1_21CollectiveEpilogueFwdINS6_IJS8_SA_S9_EEENS6_IJNS7_ILi1EEESI_SI_EEESC_SE_Li128ELb0ELb1ELb0ELb0EEENS1_19SingleTileSchedulerILb0ELb0ELb1ELi128EEEEEEEEEvNT_6ParamsE:
        .type           _ZN7cutlass13device_kernelIN5flash19enable_sm80_to_sm89INS1_16FlashAttnFwdSm80INS1_25CollectiveMainloopFwdSm80ILi4ELi1ELb0EN4cute5tupleIJNS5_1CILi128EEENS7_ILi112EEENS7_ILi64EEEEEELi64ENS_6half_tEfNS_4arch4Sm80ELb0ELb0ELb1ELb0ELb1ELb0ELb1ELb0EEENS1_21CollectiveEpilogueFwdINS6_IJS8_SA_S9_EEENS6_IJNS7_ILi1EEESI_SI_EEESC_SE_Li128ELb0ELb1ELb0ELb0EEENS1_19SingleTileSchedulerILb0ELb0ELb1ELi128EEEEEEEEEvNT_6ParamsE,@function
        .size           _ZN7cutlass13device_kernelIN5flash19enable_sm80_to_sm89INS1_16FlashAttnFwdSm80INS1_25CollectiveMainloopFwdSm80ILi4ELi1ELb0EN4cute5tupleIJNS5_1CILi128EEENS7_ILi112EEENS7_ILi64EEEEEELi64ENS_6half_tEfNS_4arch4Sm80ELb0ELb0ELb1ELb0ELb1ELb0ELb1ELb0EEENS1_21CollectiveEpilogueFwdINS6_IJS8_SA_S9_EEENS6_IJNS7_ILi1EEESI_SI_EEESC_SE_Li128ELb0ELb1ELb0ELb0EEENS1_19SingleTileSchedulerILb0ELb0ELb1ELi128EEEEEEEEEvNT_6ParamsE,(.L_x_9 - _ZN7cutlass13device_kernelIN5flash19enable_sm80_to_sm89INS1_16FlashAttnFwdSm80INS1_25CollectiveMainloopFwdSm80ILi4ELi1ELb0EN4cute5tupleIJNS5_1CILi128EEENS7_ILi112EEENS7_ILi64EEEEEELi64ENS_6half_tEfNS_4arch4Sm80ELb0ELb0ELb1ELb0ELb1ELb0ELb1ELb0EEENS1_21CollectiveEpilogueFwdINS6_IJS8_SA_S9_EEENS6_IJNS7_ILi1EEESI_SI_EEESC_SE_Li128ELb0ELb1ELb0ELb0EEENS1_19SingleTileSchedulerILb0ELb0ELb1ELi128EEEEEEEEEvNT_6ParamsE)
        .other          _ZN7cutlass13device_kernelIN5flash19enable_sm80_to_sm89INS1_16FlashAttnFwdSm80INS1_25CollectiveMainloopFwdSm80ILi4ELi1ELb0EN4cute5tupleIJNS5_1CILi128EEENS7_ILi112EEENS7_ILi64EEEEEELi64ENS_6half_tEfNS_4arch4Sm80ELb0ELb0ELb1ELb0ELb1ELb0ELb1ELb0EEENS1_21CollectiveEpilogueFwdINS6_IJS8_SA_S9_EEENS6_IJNS7_ILi1EEESI_SI_EEESC_SE_Li128ELb0ELb1ELb0ELb0EEENS1_19SingleTileSchedulerILb0ELb0ELb1ELi128EEEEEEEEEvNT_6ParamsE,@"STO_CUDA_ENTRY STV_DEFAULT"
_ZN7cutlass13device_kernelIN5flash19enable_sm80_to_sm89INS1_16FlashAttnFwdSm80INS1_25CollectiveMainloopFwdSm80ILi4ELi1ELb0EN4cute5tupleIJNS5_1CILi128EEENS7_ILi112EEENS7_ILi64EEEEEELi64ENS_6half_tEfNS_4arch4Sm80ELb0ELb0ELb1ELb0ELb1ELb0ELb1ELb0EEENS1_21CollectiveEpilogueFwdINS6_IJS8_SA_S9_EEENS6_IJNS7_ILi1EEESI_SI_EEESC_SE_Li128ELb0ELb1ELb0ELb0EEENS1_19SingleTileSchedulerILb0ELb0ELb1ELi128EEEEEEEEEvNT_6ParamsE:
[----:B------:R-:W-:Y:S01]  /*0000*/  LDC R1, c[0x0][0x37c] ;  /* 0x0000df00ff017b82 */ /* 0x000fe20000000800 */
[----:B------:R-:W-:Y:S05]  /*0010*/  EXIT ;  /* 0x000000000000794d */ /* 0x000fea0003800000 */
.L_x_0:
[----:B------:R-:W-:-:S00]  /*0020*/  BRA `(.L_x_0) ;  /* 0xfffffffc00fc7947 */ /* 0x000fc0000383ffff */
[----:B------:R-:W-:-:S00]  /*0030*/  NOP ;  /* 0x0000000000007918 */ /* 0x000fc00000000000 */
        /* <DEDUP_REMOVED lines=12> */
.L_x_9:


//--------------------- .text._ZN7cutlass13device_kernelIN5flash19enable_sm80_to_sm89INS1_16FlashAttnFwdSm80INS1_25CollectiveMainloopFwdSm80ILi4ELi1ELb0EN4cute5tupleIJNS5_1CILi128EEENS7_ILi112EEENS7_ILi64EEEEEELi64ENS_6half_tEfNS_4arch4Sm80ELb0ELb0ELb1ELb1ELb1ELb0ELb1ELb0EEENS1_21CollectiveEpilogueFwdINS6_IJS8_SA_S9_EEENS6_IJNS7_ILi1EEESI_SI_EEESC_SE_Li128ELb1ELb1ELb0ELb0EEENS1_19SingleTileSchedulerILb1ELb0ELb1ELi128EEEEEEEEEvNT_6ParamsE --------------------------
	.section	.text._ZN7cutlass13device_kernelIN5flash19enable_sm80_to_sm89INS1_16FlashAttnFwdSm80INS1_25CollectiveMainloopFwdSm80ILi4ELi1ELb0EN4cute5tupleIJNS5_1CILi128EEENS7_ILi112EEENS7_ILi64EEEEEELi64ENS_6half_tEfNS_4arch4Sm80ELb0ELb0ELb1ELb1ELb1ELb0ELb1ELb0EEENS1_21CollectiveEpilogueFwdINS6_IJS8_SA_S9_EEENS6_IJNS7_ILi1EEESI_SI_EEESC_SE_Li128ELb1ELb1ELb0ELb0EEENS1_19SingleTileSchedulerILb1ELb0ELb1ELi128EEEEEEEEEvNT_6ParamsE,"ax",@progbits
	.align	128
.text._ZN7cutlass13device_kernelIN5flash19enable_sm80_to_sm89INS1_16FlashAttnFwdSm80INS1_25CollectiveMainloopFwdSm80ILi4ELi1ELb0EN4cute5tupleIJNS5_1CILi128EEENS7_ILi112EEENS7_ILi64EEEEEELi64ENS_6half_tEfNS_4arch4Sm80ELb0ELb0ELb1ELb1ELb1ELb0ELb1ELb0EEENS1_21CollectiveEpilogueFwdINS6_IJS8_SA_S9_EEENS6_IJNS7_ILi1EEESI_SI_EEESC_SE_Li128ELb1ELb1ELb0ELb0EEENS1_19SingleTileSchedulerILb1ELb0ELb1ELi128EEEEEEEEEvNT_6ParamsE:
        .type           _ZN7cutlass13device_kernelIN5flash19enable_sm80_to_sm89INS1_16FlashAttnFwdSm80INS1_25CollectiveMainloopFwdSm80ILi4ELi1ELb0EN4cute5tupleIJNS5_1CILi128EEENS7_ILi112EEENS7_ILi64EEEEEELi64ENS_6half_tEfNS_4arch4Sm80ELb0ELb0ELb1ELb1ELb1ELb0ELb1ELb0EEENS1_21CollectiveEpilogueFwdINS6_IJS8_SA_S9_EEENS6_IJNS7_ILi1EEESI_SI_EEESC_SE_Li128ELb1ELb1ELb0ELb0EEENS1_19SingleTileSchedulerILb1ELb0ELb1ELi128EEEEEEEEEvNT_6ParamsE,@function
        .size           _ZN7cutlass13device_kernelIN5flash19enable_sm80_to_sm89INS1_16FlashAttnFwdSm80INS1_25CollectiveMainloopFwdSm80ILi4ELi1ELb0EN4cute5tupleIJNS5_1CILi128EEENS7_ILi112EEENS7_ILi64EEEEEELi64ENS_6half_tEfNS_4arch4Sm80ELb0ELb0ELb1ELb1ELb1ELb0ELb1ELb0EEENS1_21CollectiveEpilogueFwdINS6_IJS8_SA_S9_EEENS6_IJNS7_ILi1EEESI_SI_EEESC_SE_Li128ELb1ELb1ELb0ELb0EEENS1_19SingleTileSchedulerILb1ELb0ELb1ELi128EEEEEEEEEvNT_6ParamsE,(.L_x_10 - _ZN7cutlass13device_kernelIN5flash19enable_sm80_to_sm89INS1_16FlashAttnFwdSm80INS1_25CollectiveMainloopFwdSm80ILi4ELi1ELb0EN4cute5tupleIJNS5_1CILi128EEENS7_ILi112EEENS7_ILi64EEEEEELi64ENS_6half_tEfNS_4arch4Sm80ELb0ELb0ELb1ELb1ELb1ELb0ELb1ELb0EEENS1_21CollectiveEpilogueFwdINS6_IJS8_SA_S9_EEENS6_IJNS7_ILi1EEESI_SI_EEESC_SE_Li128ELb1ELb1ELb0ELb0EEENS1_19SingleTileSchedulerILb1ELb0ELb1ELi128EEEEEEEEEvNT_6ParamsE)
        .other          _ZN7cutlass13device_kernelIN5flash19enable_sm80_to_sm89INS1_16FlashAttnFwdSm80INS1_25CollectiveMainloopFwdSm80ILi4ELi1ELb0EN4cute5tupleIJNS5_1CILi128EEENS7_ILi112EEENS7_ILi64EEEEEELi64ENS_6half_tEfNS_4arch4Sm80ELb0ELb0ELb1ELb1ELb1ELb0ELb1ELb0EEENS1_21CollectiveEpilogueFwdINS6_IJS8_SA_S9_EEENS6_IJNS7_ILi1EEESI_SI_EEESC_SE_Li128ELb1ELb1ELb0ELb0EEENS1_19SingleTileSchedulerILb1ELb0ELb1ELi128EEEEEEEEEvNT_6ParamsE,@"STO_CUDA_ENTRY STV_DEFAULT"
_ZN7cutlass13device_kernelIN5flash19enable_sm80_to_sm89INS1_16FlashAttnFwdSm80INS1_25CollectiveMainloopFwdSm80ILi4ELi1ELb0EN4cute5tupleIJNS5_1CILi128EEENS7_ILi112EEENS7_ILi64EEEEEELi64ENS_6half_tEfNS_4arch4Sm80ELb0ELb0ELb1ELb1ELb1ELb0ELb1ELb0EEENS1_21CollectiveEpilogueFwdINS6_IJS8_SA_S9_EEENS6_IJNS7_ILi1EEESI_SI_EEESC_SE_Li128ELb1ELb1ELb0ELb0EEENS1_19SingleTileSchedulerILb1ELb0ELb1ELi128EEEEEEEEEvNT_6ParamsE:
[----:B------:R-:W-:Y:S01]  /*0000*/  LDC R1, c[0x0][0x37c] ;  /* 0x0000df00ff017b82 */ /* 0x000fe20000000800 */
[----:B------:R-:W-:Y:S05]  /*0010*/  EXIT ;  /* 0x000000000000794d */ /* 0x000fea0003800000 */
.L_x_1:
        /* <DEDUP_REMOVED lines=14> */
.L_x_10:


//--------------------- .text._ZN7cutlass13device_kernelIN5flash19enable_sm80_to_sm89INS1_16FlashAttnFwdSm80INS1_25CollectiveMainloopFwdSm80ILi4ELi1ELb0EN4cute5tupleIJNS5_1CILi128EEENS7_ILi112EEENS7_ILi64EEEEEELi64ENS_6half_tEfNS_4arch4Sm80ELb0ELb0ELb1ELb1ELb1ELb1ELb1ELb0EEENS1_21CollectiveEpilogueFwdINS6_IJS8_SA_S9_EEENS6_IJNS7_ILi1EEESI_SI_EEESC_SE_Li128ELb1ELb1ELb0ELb0EEENS1_19SingleTileSchedulerILb1ELb0ELb1ELi128EEEEEEEEEvNT_6ParamsE --------------------------
	.section	.text._ZN7cutlass13device_kernelIN5flash19enable_sm80_to_sm89INS1_16FlashAttnFwdSm80INS1_25CollectiveMainloopFwdSm80ILi4ELi1ELb0EN4cute5tupleIJNS5_1CILi128EEENS7_ILi112EEENS7_ILi64EEEEEELi64ENS_6half_tEfNS_4arch4Sm80ELb0ELb0ELb1ELb1ELb1ELb1ELb1ELb0EEENS1_21CollectiveEpilogueFwdINS6_IJS8_SA_S9_EEENS6_IJNS7_ILi1EEESI_SI_EEESC_SE_Li128ELb1ELb1ELb0ELb0EEENS1_19SingleTileSchedulerILb1ELb0ELb1ELi128EEEEEEEEEvNT_6ParamsE,"ax",@progbits
	.align	128
.text._ZN7cutlass13device_kernelIN5flash19enable_sm80_to_sm89INS1_16FlashAttnFwdSm80INS1_25CollectiveMainloopFwdSm80ILi4ELi1ELb0EN4cute5tupleIJNS5_1CILi128EEENS7_ILi112EEENS7_ILi64EEEEEELi64ENS_6half_tEfNS_4arch4Sm80ELb0ELb0ELb1ELb1ELb1ELb1ELb1ELb0EEENS1_21CollectiveEpilogueFwdINS6_IJS8_SA_S9_EEENS6_IJNS7_ILi1EEESI_SI_EEESC_SE_Li128ELb1ELb1ELb0ELb0EEENS1_19SingleTileSchedulerILb1ELb0ELb1ELi128EEEEEEEEEvNT_6ParamsE:
        .type           _ZN7cutlass13device_kernelIN5flash19enable_sm80_to_sm89INS1_16FlashAttnFwdSm80INS1_25CollectiveMainloopFwdSm80ILi4ELi1ELb0EN4cute5tupleIJNS5_1CILi128EEENS7_ILi112EEENS7_ILi64EEEEEELi64ENS_6half_tEfNS_4arch4Sm80ELb0ELb0ELb1ELb1ELb1ELb1ELb1ELb0EEENS1_21CollectiveEpilogueFwdINS6_IJS8_SA_S9_EEENS6_IJNS7_ILi1EEESI_SI_EEESC_SE_Li128ELb1ELb1ELb0ELb0EEENS1_19SingleTileSchedulerILb1ELb0ELb1ELi128EEEEEEEEEvNT_6ParamsE,@function
        .size           _ZN7cutlass13device_kernelIN5flash19enable_sm80_to_sm89INS1_16FlashAttnFwdSm80INS1_25CollectiveMainloopFwdSm80ILi4ELi1ELb0EN4cute5tupleIJNS5_1CILi128EEENS7_ILi112EEENS7_ILi64EEEEEELi64ENS_6half_tEfNS_4arch4Sm80ELb0ELb0ELb1ELb1ELb1ELb1ELb1ELb0EEENS1_21CollectiveEpilogueFwdINS6_IJS8_SA_S9_EEENS6_IJNS7_ILi1EEESI_SI_EEESC_SE_Li128ELb1ELb1ELb0ELb0EEENS1_19SingleTileSchedulerILb1ELb0ELb1ELi128EEEEEEEEEvNT_6ParamsE,(.L_x_11 - _ZN7cutlass13device_kernelIN5flash19enable_sm80_to_sm89INS1_16FlashAttnFwdSm80INS1_25CollectiveMainloopFwdSm80ILi4ELi1ELb0EN4cute5tupleIJNS5_1CILi128EEENS7_ILi112EEENS7_ILi64EEEEEELi64ENS_6half_tEfNS_4arch4Sm80ELb0ELb0ELb1ELb1ELb1ELb1ELb1ELb0EEENS1_21CollectiveEpilogueFwdINS6_IJS8_SA_S9_EEENS6_IJNS7_ILi1EEESI_SI_EEESC_SE_Li128ELb1ELb1ELb0ELb0EEENS1_19SingleTileSchedulerILb1ELb0ELb1ELi128EEEEEEEEEvNT_6ParamsE)
        .other          _ZN7cutlass13device_kernelIN5flash19enable_sm80_to_sm89INS1_16FlashAttnFwdSm80INS1_25CollectiveMainloopFwdSm80ILi4ELi1ELb0EN4cute5tupleIJNS5_1CILi128EEENS7_ILi112EEENS7_ILi64EEEEEELi64ENS_6half_tEfNS_4arch4Sm80ELb0ELb0ELb1ELb1ELb1ELb1ELb1ELb0EEENS1_21CollectiveEpilogueFwdINS6_IJS8_SA_S9_EEENS6_IJNS7_ILi1EEESI_SI_EEESC_SE_Li128ELb1ELb1ELb0ELb0EEENS1_19SingleTileSchedulerILb1ELb0ELb1ELi128EEEEEEEEEvNT_6ParamsE,@"STO_CUDA_ENTRY STV_DEFAULT"
_ZN7cutlass13device_kernelIN5flash19enable_sm80_to_sm89INS1_16FlashAttnFwdSm80INS1_25CollectiveMainloopFwdSm80ILi4ELi1ELb0EN4cute5tupleIJNS5_1CILi128EEENS7_ILi112EEENS7_ILi64EEEEEELi64ENS_6half_tEfNS_4arch4Sm80ELb0ELb0ELb1ELb1ELb1ELb1ELb1ELb0EEENS1_21CollectiveEpilogueFwdINS6_IJS8_SA_S9_EEENS6_IJNS7_ILi1EEESI_SI_EEESC_SE_Li128ELb1ELb1ELb0ELb0EEENS1_19SingleTileSchedulerILb1ELb0ELb1ELi128EEEEEEEEEvNT_6ParamsE:
[----:B------:R-:W-:Y:S01]  /*0000*/  LDC R1, c[0x0][0x37c] ;  /* 0x0000df00ff017b82 */ /* 0x000fe20000000800 */
[----:B------:R-:W-:Y:S05]  /*0010*/  EXIT ;  /* 0x000000000000794d */ /* 0x000fea0003800000 */
.L_x_2:
        /* <DEDUP_REMOVED lines=14> */
.L_x_11:


//--------------------- .text._ZN7cutlass13device_kernelIN5flash19enable_sm80_to_sm89INS1_16FlashAttnFwdSm80INS1_25CollectiveMainloopFwdSm80ILi4ELi1ELb0EN4cute5tupleIJNS5_1CILi128EEENS7_ILi96EEENS7_ILi64EEEEEELi64ENS_6half_tEfNS_4arch4Sm80ELb0ELb1ELb1ELb0ELb1ELb0ELb1ELb0EEENS1_21CollectiveEpilogueFwdINS6_IJS8_SA_S9_EEENS6_IJNS7_ILi1EEESI_SI_EEESC_SE_Li128ELb0ELb1ELb0ELb0EEENS1_19SingleTileSchedulerILb0ELb0ELb1ELi128EEEEEEEEEvNT_6ParamsE --------------------------
	.section	.text._ZN7cutlass13device_kernelIN5flash19enable_sm80_to_sm89INS1_16FlashAttnFwdSm80INS1_25CollectiveMainloopFwdSm80ILi4ELi1ELb0EN4cute5tupleIJNS5_1CILi128EEENS7_ILi96EEENS7_ILi64EEEEEELi64ENS_6half_tEfNS_4arch4Sm80ELb0ELb1ELb1ELb0ELb1ELb0ELb1ELb0EEENS1_21CollectiveEpilogueFwdINS6_IJS8_SA_S9_EEENS6_IJNS7_ILi1EEESI_SI_EEESC_SE_Li128ELb0ELb1ELb0ELb0EEENS1_19SingleTileSchedulerILb0ELb0ELb1ELi128EEEEEEEEEvNT_6ParamsE,"ax",@progbits
	.align	128
.text._ZN7cutlass13device_kernelIN5flash19enable_sm80_to_sm89INS1_16FlashAttnFwdSm80INS1_25CollectiveMainloopFwdSm80ILi4ELi1ELb0EN4cute5tupleIJNS5_1CILi128EEENS7_ILi96EEENS7_ILi64EEEEEELi64ENS_6half_tEfNS_4arch4Sm80ELb0ELb1ELb1ELb0ELb1ELb0ELb1ELb0EEENS1_21CollectiveEpilogueFwdINS6_IJS8_SA_S9_EEENS6_IJNS7_ILi1EEESI_SI_EEESC_SE_Li128ELb0ELb1ELb0ELb0EEENS1_19SingleTileSchedulerILb0ELb0ELb1ELi128EEEEEEEEEvNT_6ParamsE:
        .type           _ZN7cutlass13device_kernelIN5flash19enable_sm80_to_sm89INS1_16FlashAttnFwdSm80INS1_25CollectiveMainloopFwdSm80ILi4ELi1ELb0EN4cute5tupleIJNS5_1CILi128EEENS7_ILi96EEENS7_ILi64EEEEEELi64ENS_6half_tEfNS_4arch4Sm80ELb0ELb1ELb1ELb0ELb1ELb0ELb1ELb0EEENS1_21CollectiveEpilogueFwdINS6_IJS8_SA_S9_EEENS6_IJNS7_ILi1EEESI_SI_EEESC_SE_Li128ELb0ELb1ELb0ELb0EEENS1_19SingleTileSchedulerILb0ELb0ELb1ELi128EEEEEEEEEvNT_6ParamsE,@function
        .size           _ZN7cutlass13device_kernelIN5flash19enable_sm80_to_sm89INS1_16FlashAttnFwdSm80INS1_25CollectiveMainloopFwdSm80ILi4ELi1ELb0EN4cute5tupleIJNS5_1CILi128EEENS7_ILi96EEENS7_ILi64EEEEEELi64ENS_6half_tEfNS_4arch4Sm80ELb0ELb1ELb1ELb0ELb1ELb0ELb1ELb0EEENS1_21CollectiveEpilogueFwdINS6_IJS8_SA_S9_EEENS6_IJNS7_ILi1EEESI_SI_EEESC_SE_Li128ELb0ELb1ELb0ELb0EEENS1_19SingleTileSchedulerILb0ELb0ELb1ELi128EEEEEEEEEvNT_6ParamsE,(.L_x_12 - _ZN7cutlass13device_kernelIN5flash19enable_sm80_to_sm89INS1_16FlashAttnFwdSm80INS1_25CollectiveMainloopFwdSm80ILi4ELi1ELb0EN4cute5tupleIJNS5_1CILi128EEENS7_ILi96EEENS7_ILi64EEEEEELi64ENS_6half_tEfNS_4arch4Sm80ELb0ELb1ELb1ELb0ELb1ELb0ELb1ELb0EEENS1_21CollectiveEpilogueFwdINS6_IJS8_SA_S9_EEENS6_IJNS7_ILi1EEESI_SI_EEESC_SE_Li128ELb0ELb1ELb0ELb0EEENS1_19SingleTileSchedulerILb0ELb0ELb1ELi128EEEEEEEEEvNT_6ParamsE)
        .other          _ZN7cutlass13device_kernelIN5flash19enable_sm80_to_sm89INS1_16FlashAttnFwdSm80INS1_25CollectiveMainloopFwdSm80ILi4ELi1ELb0EN4cute5tupleIJNS5_1CILi128EEENS7_ILi96EEENS7_ILi64EEEEEELi64ENS_6half_tEfNS_4arch4Sm80ELb0ELb1ELb1ELb0ELb1ELb0ELb1ELb0EEENS1_21CollectiveEpilogueFwdINS6_IJS8_SA_S9_EEENS6_IJNS7_ILi1EEESI_SI_EEESC_SE_Li128ELb0ELb1ELb0ELb0EEENS1_19SingleTileSchedulerILb0ELb0ELb1ELi128EEEEEEEEEvNT_6ParamsE,@"STO_CUDA_ENTRY STV_DEFAULT"
_ZN7cutlass13device_kernelIN5flash19enable_sm80_to_sm89INS1_16FlashAttnFwdSm80INS1_25CollectiveMainloopFwdSm80ILi4ELi1ELb0EN4cute5tupleIJNS5_1CILi128EEENS7_ILi96EEENS7_ILi64EEEEEELi64ENS_6half_tEfNS_4arch4Sm80ELb0ELb1ELb1ELb0ELb1ELb0ELb1ELb0EEENS1_21CollectiveEpilogueFwdINS6_IJS8_SA_S9_EEENS6_IJNS7_ILi1EEESI_SI_EEESC_SE_Li128ELb0ELb1ELb0ELb0EEENS1_19SingleTileSchedulerILb0ELb0ELb1ELi128EEEEEEEEEvNT_6ParamsE:
[----:B------:R-:W-:Y:S01]  /*0000*/  LDC R1, c[0x0][0x37c] ;  /* 0x0000df00ff017b82 */ /* 0x000fe20000000800 */
[----:B------:R-:W-:Y:S05]  /*0010*/  EXIT ;  /* 0x000000000000794d */ /* 0x000fea0003800000 */
.L_x_3:
        /* <DEDUP_REMOVED lines=14> */
.L_x_12:


//--------------------- .text._ZN7cutlass13device_kernelIN5flash19enable_sm80_to_sm89INS1_16FlashAttnFwdSm80INS1_25CollectiveMainloopFwdSm80ILi4ELi1ELb0EN4cute5tupleIJNS5_1CILi128EEENS7_ILi96EEENS7_ILi64EEEEEELi64ENS_6half_tEfNS_4arch4Sm80ELb0ELb1ELb1ELb1ELb1ELb0ELb1ELb0EEENS1_21CollectiveEpilogueFwdINS6_IJS8_SA_S9_EEENS6_IJNS7_ILi1EEESI_SI_EEESC_SE_Li128ELb1ELb1ELb0ELb0EEENS1_19SingleTileSchedulerILb1ELb0ELb1ELi128EEEEEEEEEvNT_6ParamsE --------------------------
	.section	.text._ZN7cutlass13device_kernelIN5flash19enable_sm80_to_sm89INS1_16FlashAttnFwdSm80INS1_25CollectiveMainloopFwdSm80ILi4ELi1ELb0EN4cute5tupleIJNS5_1CILi128EEENS7_ILi96EEENS7_ILi64EEEEEELi64ENS_6half_tEfNS_4arch4Sm80ELb0ELb1ELb1ELb1ELb1ELb0ELb1ELb0EEENS1_21CollectiveEpilogueFwdINS6_IJS8_SA_S9_EEENS6_IJNS7_ILi1EEESI_SI_EEESC_SE_Li128ELb1ELb1ELb0ELb0EEENS1_19SingleTileSchedulerILb1ELb0ELb1ELi128EEEEEEEEEvNT_6ParamsE,"ax",@progbits
	.align	128
.text._ZN7cutlass13device_kernelIN5flash19enable_sm80_to_sm89INS1_16FlashAttnFwdSm80INS1_25CollectiveMainloopFwdSm80ILi4ELi1ELb0EN4cute5tupleIJNS5_1CILi128EEENS7_ILi96EEENS7_ILi64EEEEEELi64ENS_6half_tEfNS_4arch4Sm80ELb0ELb1ELb1ELb1ELb1ELb0ELb1ELb0EEENS1_21CollectiveEpilogueFwdINS6_IJS8_SA_S9_EEENS6_IJNS7_ILi1EEESI_SI_EEESC_SE_Li128ELb1ELb1ELb0ELb0EEENS1_19SingleTileSchedulerILb1ELb0ELb1ELi128EEEEEEEEEvNT_6ParamsE:
        .type           _ZN7cutlass13device_kernelIN5flash19enable_sm80_to_sm89INS1_16FlashAttnFwdSm80INS1_25CollectiveMainloopFwdSm80ILi4ELi1ELb0EN4cute5tupleIJNS5_1CILi128EEENS7_ILi96EEENS7_ILi64EEEEEELi64ENS_6half_tEfNS_4arch4Sm80ELb0ELb1ELb1ELb1ELb1ELb0ELb1ELb0EEENS1_21CollectiveEpilogueFwdINS6_IJS8_SA_S9_EEENS6_IJNS7_ILi1EEESI_SI_EEESC_SE_Li128ELb1ELb1ELb0ELb0EEENS1_19SingleTileSchedulerILb1ELb0ELb1ELi128EEEEEEEEEvNT_6ParamsE,@function
        .size           _ZN7cutlass13device_kernelIN5flash19enable_sm80_to_sm89INS1_16FlashAttnFwdSm80INS1_25CollectiveMainloopFwdSm80ILi4ELi1ELb0EN4cute5tupleIJNS5_1CILi128EEENS7_ILi96EEENS7_ILi64EEEEEELi64ENS_6half_tEfNS_4arch4Sm80ELb0ELb1ELb1ELb1ELb1ELb0ELb1ELb0EEENS1_21CollectiveEpilogueFwdINS6_IJS8_SA_S9_EEENS6_IJNS7_ILi1EEESI_SI_EEESC_SE_Li128ELb1ELb1ELb0ELb0EEENS1_19SingleTileSchedulerILb1ELb0ELb1ELi128EEEEEEEEEvNT_6ParamsE,(.L_x_13 - _ZN7cutlass13device_kernelIN5flash19enable_sm80_to_sm89INS1_16FlashAttnFwdSm80INS1_25CollectiveMainloopFwdSm80ILi4ELi1ELb0EN4cute5tupleIJNS5_1CILi128EEENS7_ILi96EEENS7_ILi64EEEEEELi64ENS_6half_tEfNS_4arch4Sm80ELb0ELb1ELb1ELb1ELb1ELb0ELb1ELb0EEENS1_21CollectiveEpilogueFwdINS6_IJS8_SA_S9_EEENS6_IJNS7_ILi1EEESI_SI_EEESC_SE_Li128ELb1ELb1ELb0ELb0EEENS1_19SingleTileSchedulerILb1ELb0ELb1ELi128EEEEEEEEEvNT_6ParamsE)
        .other          _ZN7cutlass13device_kernelIN5flash19enable_sm80_to_sm89INS1_16FlashAttnFwdSm80INS1_25CollectiveMainloopFwdSm80ILi4ELi1ELb0EN4cute5tupleIJNS5_1CILi128EEENS7_ILi96EEENS7_ILi64EEEEEELi64ENS_6half_tEfNS_4arch4Sm80ELb0ELb1ELb1ELb1ELb1ELb0ELb1ELb0EEENS1_21CollectiveEpilogueFwdINS6_IJS8_SA_S9_EEENS6_IJNS7_ILi1EEESI_SI_EEESC_SE_Li128ELb1ELb1ELb0ELb0EEENS1_19SingleTileSchedulerILb1ELb0ELb1ELi128EEEEEEEEEvNT_6ParamsE,@"STO_CUDA_ENTRY STV_DEFAULT"
_ZN7cutlass13device_kernelIN5flash19enable_sm80_to_sm89INS1_16FlashAttnFwdSm80INS1_25CollectiveMainloopFwdSm80ILi4ELi1ELb0EN4cute5tupleIJNS5_1CILi128EEENS7_ILi96EEENS7_ILi64EEEEEELi64ENS_6half_tEfNS_4arch4Sm80ELb0ELb1ELb1ELb1ELb1ELb0ELb1ELb0EEENS1_21CollectiveEpilogueFwdINS6_IJS8_SA_S9_EEENS6_IJNS7_ILi1EEESI_SI_EEESC_SE_Li128ELb1ELb1ELb0ELb0EEENS1_19SingleTileSchedulerILb1ELb0ELb1ELi128EEEEEEEEEvNT_6ParamsE:
[----:B------:R-:W-:Y:S01]  /*0000*/  LDC R1, c[0x0][0x37c] ;  /* 0x0000df00ff017b82 */ /* 0x000fe20000000800 */
[----:B------:R-:W-:Y:S05]  /*0010*/  EXIT ;  /* 0x000000000000794d */ /* 0x000fea0003800000 */
.L_x_4:
        /* <DEDUP_REMOVED lines=14> */
.L_x_13:


//--------------------- .text._ZN7cutlass13device_kernelIN5flash19enable_sm80_to_sm89INS1_16FlashAttnFwdSm80INS1_25CollectiveMainloopFwdSm80ILi4ELi1ELb0EN4cute5tupleIJNS5_1CILi128EEENS7_ILi96EEENS7_ILi64EEEEEELi64ENS_6half_tEfNS_4arch4Sm80ELb0ELb1ELb1ELb1ELb1ELb1ELb1ELb0EEENS1_21CollectiveEpilogueFwdINS6_IJS8_SA_S9_EEENS6_IJNS7_ILi1EEESI_SI_EEESC_SE_Li128ELb1ELb1ELb0ELb0EEENS1_19SingleTileSchedulerILb1ELb0ELb1ELi128EEEEEEEEEvNT_6ParamsE --------------------------
	.section	.text._ZN7cutlass13device_kernelIN5flash19enable_sm80_to_sm89INS1_16FlashAttnFwdSm80INS1_25CollectiveMainloopFwdSm80ILi4ELi1ELb0EN4cute5tupleIJNS5_1CILi128EEENS7_ILi96EEENS7_ILi64EEEEEELi64ENS_6half_tEfNS_4arch4Sm80ELb0ELb1ELb1ELb1ELb1ELb1ELb1ELb0EEENS1_21CollectiveEpilogueFwdINS6_IJS8_SA_S9_EEENS6_IJNS7_ILi1EEESI_SI_EEESC_SE_Li128ELb1ELb1ELb0ELb0EEENS1_19SingleTileSchedulerILb1ELb0ELb1ELi128EEEEEEEEEvNT_6ParamsE,"ax",@progbits
	.align	128
.text._ZN7cutlass13device_kernelIN5flash19enable_sm80_to_sm89INS1_16FlashAttnFwdSm80INS1_25CollectiveMainloopFwdSm80ILi4ELi1ELb0EN4cute5tupleIJNS5_1CILi128EEENS7_ILi96EEENS7_ILi64EEEEEELi64ENS_6half_tEfNS_4arch4Sm80ELb0ELb1ELb1ELb1ELb1ELb1ELb1ELb0EEENS1_21CollectiveEpilogueFwdINS6_IJS8_SA_S9_EEENS6_IJNS7_ILi1EEESI_SI_EEESC_SE_Li128ELb1ELb1ELb0ELb0EEENS1_19SingleTileSchedulerILb1ELb0ELb1ELi128EEEEEEEEEvNT_6ParamsE:
        .type           _ZN7cutlass13device_kernelIN5flash19enable_sm80_to_sm89INS1_16FlashAttnFwdSm80INS1_25CollectiveMainloopFwdSm80ILi4ELi1ELb0EN4cute5tupleIJNS5_1CILi128EEENS7_ILi96EEENS7_ILi64EEEEEELi64ENS_6half_tEfNS_4arch4Sm80ELb0ELb1ELb1ELb1ELb1ELb1ELb1ELb0EEENS1_21CollectiveEpilogueFwdINS6_IJS8_SA_S9_EEENS6_IJNS7_ILi1EEESI_SI_EEESC_SE_Li128ELb1ELb1ELb0ELb0EEENS1_19SingleTileSchedulerILb1ELb0ELb1ELi128EEEEEEEEEvNT_6ParamsE,@function
        .size           _ZN7cutlass13device_kernelIN5flash19enable_sm80_to_sm89INS1_16FlashAttnFwdSm80INS1_25CollectiveMainloopFwdSm80ILi4ELi1ELb0EN4cute5tupleIJNS5_1CILi128EEENS7_ILi96EEENS7_ILi64EEEEEELi64ENS_6half_tEfNS_4arch4Sm80ELb0ELb1ELb1ELb1ELb1ELb1ELb1ELb0EEENS1_21CollectiveEpilogueFwdINS6_IJS8_SA_S9_EEENS6_IJNS7_ILi1EEESI_SI_EEESC_SE_Li128ELb1ELb1ELb0ELb0EEENS1_19SingleTileSchedulerILb1ELb0ELb1ELi128EEEEEEEEEvNT_6ParamsE,(.L_x_14 - _ZN7cutlass13device_kernelIN5flash19enable_sm80_to_sm89INS1_16FlashAttnFwdSm80INS1_25CollectiveMainloopFwdSm80ILi4ELi1ELb0EN4cute5tupleIJNS5_1CILi128EEENS7_ILi96EEENS7_ILi64EEEEEELi64ENS_6half_tEfNS_4arch4Sm80ELb0ELb1ELb1ELb1ELb1ELb1ELb1ELb0EEENS1_21CollectiveEpilogueFwdINS6_IJS8_SA_S9_EEENS6_IJNS7_ILi1EEESI_SI_EEESC_SE_Li128ELb1ELb1ELb0ELb0EEENS1_19SingleTileSchedulerILb1ELb0ELb1ELi128EEEEEEEEEvNT_6ParamsE)
        .other          _ZN7cutlass13device_kernelIN5flash19enable_sm80_to_sm89INS1_16FlashAttnFwdSm80INS1_25CollectiveMainloopFwdSm80ILi4ELi1ELb0EN4cute5tupleIJNS5_1CILi128EEENS7_ILi96EEENS7_ILi64EEEEEELi64ENS_6half_tEfNS_4arch4Sm80ELb0ELb1ELb1ELb1ELb1ELb1ELb1ELb0EEENS1_21CollectiveEpilogueFwdINS6_IJS8_SA_S9_EEENS6_IJNS7_ILi1EEESI_SI_EEESC_SE_Li128ELb1ELb1ELb0ELb0EEENS1_19SingleTileSchedulerILb1ELb0ELb1ELi128EEEEEEEEEvNT_6ParamsE,@"STO_CUDA_ENTRY STV_DEFAULT"
_ZN7cutlass13device_kernelIN5flash19enable_sm80_to_sm89INS1_16FlashAttnFwdSm80INS1_25CollectiveMainloopFwdSm80ILi4ELi1ELb0EN4cute5tupleIJNS5_1CILi128EEENS7_ILi96EEENS7_ILi64EEEEEELi64ENS_6half_tEfNS_4arch4Sm80ELb0ELb1ELb1ELb1ELb1ELb1ELb1ELb0EEENS1_21CollectiveEpilogueFwdINS6_IJS8_SA_S9_EEENS6_IJNS7_ILi1EEESI_SI_EEESC_SE_Li128ELb1ELb1ELb0ELb0EEENS1_19SingleTileSchedulerILb1ELb0ELb1ELi128EEEEEEEEEvNT_6ParamsE:
[----:B------:R-:W-:Y:S01]  /*0000*/  LDC R1, c[0x0][0x37c] ;  /* 0x0000df00ff017b82 */ /* 0x000fe20000000800 */
[----:B------:R-:W-:Y:S05]  /*0010*/  EXIT ;  /* 0x000000000000794d */ /* 0x000fea0003800000 */
.L_x_5:
        /* <DEDUP_REMOVED lines=14> */
.L_x_14:


//--------------------- .text._ZN7cutlass13device_kernelIN5flash19enable_sm80_to_sm89INS1_16FlashAttnFwdSm80INS1_25CollectiveMainloopFwdSm80ILi4ELi1ELb0EN4cute5tupleIJNS5_1CILi128EEENS7_ILi112EEENS7_ILi64EEEEEELi64ENS_6half_tEfNS_4arch4Sm80ELb1ELb0ELb1ELb0ELb1ELb0ELb1ELb0EEENS1_21CollectiveEpilogueFwdINS6_IJS8_SA_S9_EEENS6_IJNS7_ILi1EEESI_SI_EEESC_SE_Li128ELb0ELb1ELb0ELb0EEENS1_30DynamicPersistentTileSchedulerILi128ELi128ELb0ELb1ELb0EEEEEEEEEvNT_6ParamsE --------------------------
	.section	.text._ZN7cutlass13device_kernelIN5flash19enable_sm80_to_sm89INS1_16FlashAttnFwdSm80INS1_25CollectiveMainloopFwdSm80ILi4ELi1ELb0EN4cute5tupleIJNS5_1CILi128EEENS7_ILi112EEENS7_ILi64EEEEEELi64ENS_6half_tEfNS_4arch4Sm80ELb1ELb0ELb1ELb0ELb1ELb0ELb1ELb0EEENS1_21CollectiveEpilogueFwdINS6_IJS8_SA_S9_EEENS6_IJNS7_ILi1EEESI_SI_EEESC_SE_Li128ELb0ELb1ELb0ELb0EEENS1_30DynamicPersistentTileSchedulerILi128ELi128ELb0ELb1ELb0EEEEEEEEEvNT_6ParamsE,"ax",@progbits
	.align	128
.text._ZN7cutlass13device_kernelIN5flash19enable_sm80_to_sm89INS1_16FlashAttnFwdSm80INS1_25CollectiveMainloopFwdSm80ILi4ELi1ELb0EN4cute5tupleIJNS5_1CILi128EEENS7_ILi112EEENS7_ILi64EEEEEELi64ENS_6half_tEfNS_4arch4Sm80ELb1ELb0ELb1ELb0ELb1ELb0ELb1ELb0EEENS1_21CollectiveEpilogueFwdINS6_IJS8_SA_S9_EEENS6_IJNS7_ILi1EEESI_SI_EEESC_SE_Li128ELb0ELb1ELb0ELb0EEENS1_30DynamicPersistentTileSchedulerILi128ELi128ELb0ELb1ELb0EEEEEEEEEvNT_6ParamsE:
        .type           _ZN7cutlass13device_kernelIN5flash19enable_sm80_to_sm89INS1_16FlashAttnFwdSm80INS1_25CollectiveMainloopFwdSm80ILi4ELi1ELb0EN4cute5tupleIJNS5_1CILi128EEENS7_ILi112EEENS7_ILi64EEEEEELi64ENS_6half_tEfNS_4arch4Sm80ELb1ELb0ELb1ELb0ELb1ELb0ELb1ELb0EEENS1_21CollectiveEpilogueFwdINS6_IJS8_SA_S9_EEENS6_IJNS7_ILi1EEESI_SI_EEESC_SE_Li128ELb0ELb1ELb0ELb0EEENS1_30DynamicPersistentTileSchedulerILi128ELi128ELb0ELb1ELb0EEEEEEEEEvNT_6ParamsE,@function
        .size           _ZN7cutlass13device_kernelIN5flash19enable_sm80_to_sm89INS1_16FlashAttnFwdSm80INS1_25CollectiveMainloopFwdSm80ILi4ELi1ELb0EN4cute5tupleIJNS5_1CILi128EEENS7_ILi112EEENS7_ILi64EEEEEELi64ENS_6half_tEfNS_4arch4Sm80ELb1ELb0ELb1ELb0ELb1ELb0ELb1ELb0EEENS1_21CollectiveEpilogueFwdINS6_IJS8_SA_S9_EEENS6_IJNS7_ILi1EEESI_SI_EEESC_SE_Li128ELb0ELb1ELb0ELb0EEENS1_30DynamicPersistentTileSchedulerILi128ELi128ELb0ELb1ELb0EEEEEEEEEvNT_6ParamsE,(.L_x_15 - _ZN7cutlass13device_kernelIN5flash19enable_sm80_to_sm89INS1_16FlashAttnFwdSm80INS1_25CollectiveMainloopFwdSm80ILi4ELi1ELb0EN4cute5tupleIJNS5_1CILi128EEENS7_ILi112EEENS7_ILi64EEEEEELi64ENS_6half_tEfNS_4arch4Sm80ELb1ELb0ELb1ELb0ELb1ELb0ELb1ELb0EEENS1_21CollectiveEpilogueFwdINS6_IJS8_SA_S9_EEENS6_IJNS7_ILi1EEESI_SI_EEESC_SE_Li128ELb0ELb1ELb0ELb0EEENS1_30DynamicPersistentTileSchedulerILi128ELi128ELb0ELb1ELb0EEEEEEEEEvNT_6ParamsE)
        .other          _ZN7cutlass13device_kernelIN5flash19enable_sm80_to_sm89INS1_16FlashAttnFwdSm80INS1_25CollectiveMainloopFwdSm80ILi4ELi1ELb0EN4cute5tupleIJNS5_1CILi128EEENS7_ILi112EEENS7_ILi64EEEEEELi64ENS_6half_tEfNS_4arch4Sm80ELb1ELb0ELb1ELb0ELb1ELb0ELb1ELb0EEENS1_21CollectiveEpilogueFwdINS6_IJS8_SA_S9_EEENS6_IJNS7_ILi1EEESI_SI_EEESC_SE_Li128ELb0ELb1ELb0ELb0EEENS1_30DynamicPersistentTileSchedulerILi128ELi128ELb0ELb1ELb0EEEEEEEEEvNT_6ParamsE,@"STO_CUDA_ENTRY STV_DEFAULT"
_ZN7cutlass13device_kernelIN5flash19enable_sm80_to_sm89INS1_16FlashAttnFwdSm80INS1_25CollectiveMainloopFwdSm80ILi4ELi1ELb0EN4cute5tupleIJNS5_1CILi128EEENS7_ILi112EEENS7_ILi64EEEEEELi64ENS_6half_tEfNS_4arch4Sm80ELb1ELb0ELb1ELb0ELb1ELb0ELb1ELb0EEENS1_21CollectiveEpilogueFwdINS6_IJS8_SA_S9_EEENS6_IJNS7_ILi1EEESI_SI_EEESC_SE_Li128ELb0ELb1ELb0ELb0EEENS1_30DynamicPersistentTileSchedulerILi128ELi128ELb0ELb1ELb0EEEEEEEEEvNT_6ParamsE:
[----:B------:R-:W-:Y:S01]  /*0000*/  LDC R1, c[0x0][0x37c] ;  /* 0x0000df00ff017b82 */ /* 0x000fe20000000800 */
[----:B------:R-:W-:Y:S05]  /*0010*/  EXIT ;  /* 0x000000000000794d */ /* 0x000fea0003800000 */
.L_x_6:
        /* <DEDUP_REMOVED lines=14> */
.L_x_15:


//--------------------- .text._ZN7cutlass13device_kernelIN5flash19enable_sm80_to_sm89INS1_16FlashAttnFwdSm80INS1_25CollectiveMainloopFwdSm80ILi4ELi1ELb0EN4cute5tupleIJNS5_1CILi128EEENS7_ILi112EEENS7_ILi64EEEEEELi64ENS_6half_tEfNS_4arch4Sm80ELb1ELb0ELb1ELb1ELb1ELb0ELb1ELb0EEENS1_21CollectiveEpilogueFwdINS6_IJS8_SA_S9_EEENS6_IJNS7_ILi1EEESI_SI_EEESC_SE_Li128ELb1ELb1ELb0ELb0EEENS1_19SingleTileSchedulerILb1ELb0ELb1ELi128EEEEEEEEEvNT_6ParamsE --------------------------
	.section	.text._ZN7cutlass13device_kernelIN5flash19enable_sm80_to_sm89INS1_16FlashAttnFwdSm80INS1_25CollectiveMainloopFwdSm80ILi4ELi1ELb0EN4cute5tupleIJNS5_1CILi128EEENS7_ILi112EEENS7_ILi64EEEEEELi64ENS_6half_tEfNS_4arch4Sm80ELb1ELb0ELb1ELb1ELb1ELb0ELb1ELb0EEENS1_21CollectiveEpilogueFwdINS6_IJS8_SA_S9_EEENS6_IJNS7_ILi1EEESI_SI_EEESC_SE_Li128ELb1ELb1ELb0ELb0EEENS1_19SingleTileSchedulerILb1ELb0ELb1ELi128EEEEEEEEEvNT_6ParamsE,"ax",@progbits
	.align	128
.text._ZN7cutlass13device_kernelIN5flash19enable_sm80_to_sm89INS1_16FlashAttnFwdSm80INS1_25CollectiveMainloopFwdSm80ILi4ELi1ELb0EN4cute5tupleIJNS5_1CILi128EEENS7_ILi112EEENS7_ILi64EEEEEELi64ENS_6half_tEfNS_4arch4Sm80ELb1ELb0ELb1ELb1ELb1ELb0ELb1ELb0EEENS1_21CollectiveEpilogueFwdINS6_IJS8_SA_S9_EEENS6_IJNS7_ILi1EEESI_SI_EEESC_SE_Li128ELb1ELb1ELb0ELb0EEENS1_19SingleTileSchedulerILb1ELb0ELb1ELi128EEEEEEEEEvNT_6ParamsE:
        .type           _ZN7cutlass13device_kernelIN5flash19enable_sm80_to_sm89INS1_16FlashAttnFwdSm80INS1_25CollectiveMainloopFwdSm80ILi4ELi1ELb0EN4cute5tupleIJNS5_1CILi128EEENS7_ILi112EEENS7_ILi64EEEEEELi64ENS_6half_tEfNS_4arch4Sm80ELb1ELb0ELb1ELb1ELb1ELb0ELb1ELb0EEENS1_21CollectiveEpilogueFwdINS6_IJS8_SA_S9_EEENS6_IJNS7_ILi1EEESI_SI_EEESC_SE_Li128ELb1ELb1ELb0ELb0EEENS1_19SingleTileSchedulerILb1ELb0ELb1ELi128EEEEEEEEEvNT_6ParamsE,@function
        .size           _ZN7cutlass13device_kernelIN5flash19enable_sm80_to_sm89INS1_16FlashAttnFwdSm80INS1_25CollectiveMainloopFwdSm80ILi4ELi1ELb0EN4cute5tupleIJNS5_1CILi128EEENS7_ILi112EEENS7_ILi64EEEEEELi64ENS_6half_tEfNS_4arch4Sm80ELb1ELb0ELb1ELb1ELb1ELb0ELb1ELb0EEENS1_21CollectiveEpilogueFwdINS6_IJS8_SA_S9_EEENS6_IJNS7_ILi1EEESI_SI_EEESC_SE_Li128ELb1ELb1ELb0ELb0EEENS1_19SingleTileSchedulerILb1ELb0ELb1ELi128EEEEEEEEEvNT_6ParamsE,(.L_x_16 - _ZN7cutlass13device_kernelIN5flash19enable_sm80_to_sm89INS1_16FlashAttnFwdSm80INS1_25CollectiveMainloopFwdSm80ILi4ELi1ELb0EN4cute5tupleIJNS5_1CILi128EEENS7_ILi112EEENS7_ILi64EEEEEELi64ENS_6half_tEfNS_4arch4Sm80ELb1ELb0ELb1ELb1ELb1ELb0ELb1ELb0EEENS1_21CollectiveEpilogueFwdINS6_IJS8_SA_S9_EEENS6_IJNS7_ILi1EEESI_SI_EEESC_SE_Li128ELb1ELb1ELb0ELb0EEENS1_19SingleTileSchedulerILb1ELb0ELb1ELi128EEEEEEEEEvNT_6ParamsE)
        .other          _ZN7cutlass13device_kernelIN5flash19enable_sm80_to_sm89INS1_16FlashAttnFwdSm80INS1_25CollectiveMainloopFwdSm80ILi4ELi1ELb0EN4cute5tupleIJNS5_1CILi128EEENS7_ILi112EEENS7_ILi64EEEEEELi64ENS_6half_tEfNS_4arch4Sm80ELb1ELb0ELb1ELb1ELb1ELb0ELb1ELb0EEENS1_21CollectiveEpilogueFwdINS6_IJS8_SA_S9_EEENS6_IJNS7_ILi1EEESI_SI_EEESC_SE_Li128ELb1ELb1ELb0ELb0EEENS1_19SingleTileSchedulerILb1ELb0ELb1ELi128EEEEEEEEEvNT_6ParamsE,@"STO_CUDA_ENTRY STV_DEFAULT"
_ZN7cutlass13device_kernelIN5flash19enable_sm80_to_sm89INS1_16FlashAttnFwdSm80INS1_25CollectiveMainloopFwdSm80ILi4ELi1ELb0EN4cute5tupleIJNS5_1CILi128EEENS7_ILi112EEENS7_ILi64EEEEEELi64ENS_6half_tEfNS_4arch4Sm80ELb1ELb0ELb1ELb1ELb1ELb0ELb1ELb0EEENS1_21CollectiveEpilogueFwdINS6_IJS8_SA_S9_EEENS6_IJNS7_ILi1EEESI_SI_EEESC_SE_Li128ELb1ELb1ELb0ELb0EEENS1_19SingleTileSchedulerILb1ELb0ELb1ELi128EEEEEEEEEvNT_6ParamsE:
[----:B------:R-:W-:Y:S01]  /*0000*/  LDC R1, c[0x0][0x37c] ;  /* 0x0000df00ff017b82 */ /* 0x000fe20000000800 */
[----:B------:R-:W-:Y:S05]  /*0010*/  EXIT ;  /* 0x000000000000794d */ /* 0x000fea0003800000 */
.L_x_7:
        /* <DEDUP_REMOVED lines=14> */
.L_x_16:


//--------------------- .text._ZN7cutlass13device_kernelIN5flash19enable_sm80_to_sm89INS1_16FlashAttnFwdSm80INS1_25CollectiveMainloopFwdSm80ILi4ELi1ELb0EN4cute5tupleIJNS5_1CILi128EEENS7_ILi112EEENS7_ILi64EEEEEELi64ENS_6half_tEfNS_4arch4Sm80ELb1ELb0ELb1ELb1ELb1ELb1ELb1ELb0EEENS1_21CollectiveEpilogueFwdINS6_IJS8_SA_S9_EEENS6_IJNS7_ILi1EEESI_SI_EEESC_SE_Li128ELb1ELb1ELb0ELb0EEENS1_19SingleTileSchedulerILb1ELb0ELb1ELi128EEEEEEEEEvNT_6ParamsE --------------------------
	.section	.text._ZN7cutlass13device_kernelIN5flash19enable_sm80_to_sm89INS1_16FlashAttnFwdSm80INS1_25CollectiveMainloopFwdSm80ILi4ELi1ELb0EN4cute5tupleIJNS5_1CILi128EEENS7_ILi112EEENS7_ILi64EEEEEELi64ENS_6half_tEfNS_4arch4Sm80ELb1ELb0ELb1ELb1ELb1ELb1ELb1ELb0EEENS1_21CollectiveEpilogueFwdINS6_IJS8_SA_S9_EEENS6_IJNS7_ILi1EEESI_SI_EEESC_SE_Li128ELb1ELb1ELb0ELb0EEENS1_19SingleTileSchedulerILb1ELb0ELb1ELi128EEEEEEEEEvNT_6ParamsE,"ax",@progbits
	.align	128
.text._ZN7cutlass13device_kernelIN5flash19enable_sm80_to_sm89INS1_16FlashAttnFwdSm80INS1_25CollectiveMainloopFwdSm80ILi4ELi1ELb0EN4cute5tupleIJNS5_1CILi128EEENS7_ILi112EEENS7_ILi64EEEEEELi64ENS_6half_tEfNS_4arch4Sm80ELb1ELb0ELb1ELb1ELb1ELb1ELb1ELb0EEENS1_21CollectiveEpilogueFwdINS6_IJS8_SA_S9_EEENS6_IJNS7_ILi1EEESI_SI_EEESC_SE_Li128ELb1ELb1ELb0ELb0EEENS1_19SingleTileSchedulerILb1ELb0ELb1ELi128EEEEEEEEEvNT_6ParamsE:
        .type           _ZN7cutlass13device_kernelIN5flash19enable_sm80_to_sm89INS1_16FlashAttnFwdSm80INS1_25CollectiveMainloopFwdSm80ILi4ELi1ELb0EN4cute5tupleIJNS5_1CILi128EEENS7_ILi112EEENS7_ILi64EEEEEELi64ENS_6half_tEfNS_4arch4Sm80ELb1ELb0ELb1ELb1ELb1ELb1ELb1ELb0EEENS1_21CollectiveEpilogueFwdINS6_IJS8_SA_S9_EEENS6_IJNS7_ILi1EEESI_SI_EEESC_SE_Li128ELb1ELb1ELb0ELb0EEENS1_19SingleTileSchedulerILb1ELb0ELb1ELi128EEEEEEEEEvNT_6ParamsE,@function
        .size           _ZN7cutlass13device_kernelIN5flash19enable_sm80_to_sm89INS1_16FlashAttnFwdSm80INS1_25CollectiveMainloopFwdSm80ILi4ELi1ELb0EN4cute5tupleIJNS5_1CILi128EEENS7_ILi112EEENS7_ILi64EEEEEELi64ENS_6half_tEfNS_4arch4Sm80ELb1ELb0ELb1ELb1ELb1ELb1ELb1ELb0EEENS1_21CollectiveEpilogueFwdINS6_IJS8_SA_S9_EEENS6_IJNS7_ILi1EEESI_SI_EEESC_SE_Li128ELb1ELb1ELb0ELb0EEENS1_19SingleTileSchedulerILb1ELb0ELb1ELi128EEEEEEEEEvNT_6ParamsE,(.L_x_17 - _ZN7cutlass13device_kernelIN5flash19enable_sm80_to_sm89INS1_16FlashAttnFwdSm80INS1_25CollectiveMainloopFwdSm80ILi4ELi1ELb0EN4cute5tupleIJNS5_1CILi128EEENS7_ILi112EEENS7_ILi64EEEEEELi64ENS_6half_tEfNS_4arch4Sm80ELb1ELb0ELb1ELb1ELb1ELb1ELb1ELb0EEENS1_21CollectiveEpilogueFwdINS6_IJS8_SA_S9_EEENS6_IJNS7_ILi1EEESI_SI_EEESC_SE_Li128ELb1ELb1ELb0ELb0EEENS1_19SingleTileSchedulerILb1ELb0ELb1ELi128EEEEEEEEEvNT_6ParamsE)
        .other          _ZN7cutlass13device_kernelIN5flash19enable_sm80_to_sm89INS1_16FlashAttnFwdSm80INS1_25CollectiveMainloopFwdSm80ILi4ELi1ELb0EN4cute5tupleIJNS5_1CILi128EEENS7_ILi112EEENS7_ILi64EEEEEELi64ENS_6half_tEfNS_4arch4Sm80ELb1ELb0ELb1ELb1ELb1ELb1ELb1ELb0EEENS1_21CollectiveEpilogueFwdINS6_IJS8_SA_S9_EEENS6_IJNS7_ILi1EEESI_SI_EEESC_SE_Li128ELb1ELb1ELb0ELb0EEENS1_19SingleTileSchedulerILb1ELb0ELb1ELi128EEEEEEEEEvNT_6ParamsE,@"STO_CUDA_ENTRY STV_DEFAULT"
_ZN7cutlass13device_kernelIN5flash19enable_sm80_to_sm89INS1_16FlashAttnFwdSm80INS1_25CollectiveMainloopFwdSm80ILi4ELi1ELb0EN4cute5tupleIJNS5_1CILi128EEENS7_ILi112EEENS7_ILi64EEEEEELi64ENS_6half_tEfNS_4arch4Sm80ELb1ELb0ELb1ELb1ELb1ELb1ELb1ELb0EEENS1_21CollectiveEpilogueFwdINS6_IJS8_SA_S9_EEENS6_IJNS7_ILi1EEESI_SI_EEESC_SE_Li128ELb1ELb1ELb0ELb0EEENS1_19SingleTileSchedulerILb1ELb0ELb1ELi128EEEEEEEEEvNT_6ParamsE:
[----:B------:R-:W-:Y:S01]  /*0000*/  LDC R1, c[0x0][0x37c] ;  /* 0x0000df00ff017b82 */ /* 0x000fe20000000800 */
[----:B------:R-:W-:Y:S05]  /*0010*/  EXIT ;  /* 0x000000000000794d */ /* 0x000fea0003800000 */
.L_x_8:
        /* <DEDUP_REMOVED lines=14> */
.L_x_17:


//--------------------- .nv.shared.reserved.0     --------------------------
	.section	.nv.shared.reserved.0,"aw",@nobits
	.weak		__nv_reservedSMEM_offset_0_alias
	.size		__nv_reservedSMEM_offset_0_alias, 0, 64
	.other		__nv_reservedSMEM_offset_0_alias,@"STO_CUDA_RESERVED_SHARED STV_DEFAULT"
__nv_reservedSMEM_offset_0_alias:
	.zero		0
	.zero		64


//--------------------- .nv.global                --------------------------
	.section	.nv.global,"aw",@nobits
.nv.global:
	.type		_ZN79_INTERNAL_f786776b_43_flash_fwd_hdim64_fp16_paged_softcap_sm80_cu_f3e6f9ee_34794cute1_E,@object
	.size		_ZN79_INTERNAL_f786776b_43_flash_fwd_hdim64_fp16_paged_softcap_sm80_cu_f3e6f9ee_34794cute1_E,(_ZN79_INTERNAL_f786776b_43_flash_fwd_hdim64_fp16_paged_softcap_sm80_cu_f3e6f9ee_34794cuda3std3__45__cpo6cbeginE - _ZN79_INTERNAL_f786776b_43_flash_fwd_hdim64_fp16_paged_softcap_sm80_cu_f3e6f9ee_34794cute1_E)
_ZN79_INTERNAL_f786776b_43_flash_fwd_hdim64_fp16_paged_softcap_sm80_cu_f3e6f9ee_34794cute1_E:
	.zero		1
	.type		_ZN79_INTERNAL_f786776b_43_flash_fwd_hdim64_fp16_paged_softcap_sm80_cu_f3e6f9ee_34794cuda3std3__45__cpo6cbeginE,@object
	.size		_ZN79_INTERNAL_f786776b_43_flash_fwd_hdim64_fp16_paged_softcap_sm80_cu_f3e6f9ee_34794cuda3std3__45__cpo6cbeginE,(_ZN79_INTERNAL_f786776b_43_flash_fwd_hdim64_fp16_paged_softcap_sm80_cu_f3e6f9ee_34794cuda3std3__48in_placeE - _ZN79_INTERNAL_f786776b_43_flash_fwd_hdim64_fp16_paged_softcap_sm80_cu_f3e6f9ee_34794cuda3std3__45__cpo6cbeginE)
_ZN79_INTERNAL_f786776b_43_flash_fwd_hdim64_fp16_paged_softcap_sm80_cu_f3e6f9ee_34794cuda3std3__45__cpo6cbeginE:
	.zero		1
	.type		_ZN79_INTERNAL_f786776b_43_flash_fwd_hdim64_fp16_paged_softcap_sm80_cu_f3e6f9ee_34794cuda3std3__48in_placeE,@object
	.size		_ZN79_INTERNAL_f786776b_43_flash_fwd_hdim64_fp16_paged_softcap_sm80_cu_f3e6f9ee_34794cuda3std3__48in_placeE,(_ZN79_INTERNAL_f786776b_43_flash_fwd_hdim64_fp16_paged_softcap_sm80_cu_f3e6f9ee_34794cuda3std6ranges3__45__cpo9iter_moveE - _ZN79_INTERNAL_f786776b_43_flash_fwd_hdim64_fp16_paged_softcap_sm80_cu_f3e6f9ee_34794cuda3std3__48in_placeE)
_ZN79_INTERNAL_f786776b_43_flash_fwd_hdim64_fp16_paged_softcap_sm80_cu_f3e6f9ee_34794cuda3std3__48in_placeE:
	.zero		1
	.type		_ZN79_INTERNAL_f786776b_43_flash_fwd_hdim64_fp16_paged_softcap_sm80_cu_f3e6f9ee_34794cuda3std6ranges3__45__cpo9iter_moveE,@object
	.size		_ZN79_INTERNAL_f786776b_43_flash_fwd_hdim64_fp16_paged_softcap_sm80_cu_f3e6f9ee_34794cuda3std6ranges3__45__cpo9iter_moveE,(_ZN79_INTERNAL_f786776b_43_flash_fwd_hdim64_fp16_paged_softcap_sm80_cu_f3e6f9ee_34794cuda3std3__45__cpo5beginE - _ZN79_INTERNAL_f786776b_43_flash_fwd_hdim64_fp16_paged_softcap_sm80_cu_f3e6f9ee_34794cuda3std6ranges3__45__cpo9iter_moveE)
_ZN79_INTERNAL_f786776b_43_flash_fwd_hdim64_fp16_paged_softcap_sm80_cu_f3e6f9ee_34794cuda3std6ranges3__45__cpo9iter_moveE:
	.zero		1
	.type		_ZN79_INTERNAL_f786776b_43_flash_fwd_hdim64_fp16_paged_softcap_sm80_cu_f3e6f9ee_34794cuda3std3__45__cpo5beginE,@object
	.size		_ZN79_INTERNAL_f786776b_43_flash_fwd_hdim64_fp16_paged_softcap_sm80_cu_f3e6f9ee_34794cuda3std3__45__cpo5beginE,(_ZN79_INTERNAL_f786776b_43_flash_fwd_hdim64_fp16_paged_softcap_sm80_cu_f3e6f9ee_34794cuda3std3__481_GLOBAL__N__f786776b_43_flash_fwd_hdim64_fp16_paged_softcap_sm80_cu_f3e6f9ee_34796ignoreE - _ZN79_INTERNAL_f786776b_43_flash_fwd_hdim64_fp16_paged_softcap_sm80_cu_f3e6f9ee_34794cuda3std3__45__cpo5beginE)
_ZN79_INTERNAL_f786776b_43_flash_fwd_hdim64_fp16_paged_softcap_sm80_cu_f3e6f9ee_34794cuda3std3__45__cpo5beginE:
	.zero		1
	.type		_ZN79_INTERNAL_f786776b_43_flash_fwd_hdim64_fp16_paged_softcap_sm80_cu_f3e6f9ee_34794cuda3std3__481_GLOBAL__N__f786776b_43_flash_fwd_hdim64_fp16_paged_softcap_sm80_cu_f3e6f9ee_34796ignoreE,@object
	.size		_ZN79_INTERNAL_f786776b_43_flash_fwd_hdim64_fp16_paged_softcap_sm80_cu_f3e6f9ee_34794cuda3std3__481_GLOBAL__N__f786776b_43_flash_fwd_hdim64_fp16_paged_softcap_sm80_cu_f3e6f9ee_34796ignoreE,(_ZN79_INTERNAL_f786776b_43_flash_fwd_hdim64_fp16_paged_softcap_sm80_cu_f3e6f9ee_34794cute7productE - _ZN79_INTERNAL_f786776b_43_flash_fwd_hdim64_fp16_paged_softcap_sm80_cu_f3e6f9ee_34794cuda3std3__481_GLOBAL__N__f786776b_43_flash_fwd_hdim64_fp16_paged_softcap_sm80_cu_f3e6f9ee_34796ignoreE)
_ZN79_INTERNAL_f786776b_43_flash_fwd_hdim64_fp16_paged_softcap_sm80_cu_f3e6f9ee_34794cuda3std3__481_GLOBAL__N__f786776b_43_flash_fwd_hdim64_fp16_paged_softcap_sm80_cu_f3e6f9ee_34796ignoreE:
	.zero		1
	.type		_ZN79_INTERNAL_f786776b_43_flash_fwd_hdim64_fp16_paged_softcap_sm80_cu_f3e6f9ee_34794cute7productE,@object
	.size		_ZN79_INTERNAL_f786776b_43_flash_fwd_hdim64_fp16_paged_softcap_sm80_cu_f3e6f9ee_34794cute7productE,(_ZN79_INTERNAL_f786776b_43_flash_fwd_hdim64_fp16_paged_softcap_sm80_cu_f3e6f9ee_34794cuda3std3__45__cpo3endE - _ZN79_INTERNAL_f786776b_43_flash_fwd_hdim64_fp16_paged_softcap_sm80_cu_f3e6f9ee_34794cute7productE)
_ZN79_INTERNAL_f786776b_43_flash_fwd_hdim64_fp16_paged_softcap_sm80_cu_f3e6f9ee_34794cute7productE:
	.zero		1
	.type		_ZN79_INTERNAL_f786776b_43_flash_fwd_hdim64_fp16_paged_softcap_sm80_cu_f3e6f9ee_34794cuda3std3__45__cpo3endE,@object
	.size		_ZN79_INTERNAL_f786776b_43_flash_fwd_hdim64_fp16_paged_softcap_sm80_cu_f3e6f9ee_34794cuda3std3__45__cpo3endE,(_ZN79_INTERNAL_f786776b_43_flash_fwd_hdim64_fp16_paged_softcap_sm80_cu_f3e6f9ee_34794cuda3std3__419piecewise_constructE - _ZN79_INTERNAL_f786776b_43_flash_fwd_hdim64_fp16_paged_softcap_sm80_cu_f3e6f9ee_34794cuda3std3__45__cpo3endE)
_ZN79_INTERNAL_f786776b_43_flash_fwd_hdim64_fp16_paged_softcap_sm80_cu_f3e6f9ee_34794cuda3std3__45__cpo3endE:
	.zero		1
	.type		_ZN79_INTERNAL_f786776b_43_flash_fwd_hdim64_fp16_paged_softcap_sm80_cu_f3e6f9ee_34794cuda3std3__419piecewise_constructE,@object
	.size		_ZN79_INTERNAL_f786776b_43_flash_fwd_hdim64_fp16_paged_softcap_sm80_cu_f3e6f9ee_34794cuda3std3__419piecewise_constructE,(_ZN79_INTERNAL_f786776b_43_flash_fwd_hdim64_fp16_paged_softcap_sm80_cu_f3e6f9ee_34794cuda3std3__45__cpo4cendE - _ZN79_INTERNAL_f786776b_43_flash_fwd_hdim64_fp16_paged_softcap_sm80_cu_f3e6f9ee_34794cuda3std3__419piecewise_constructE)
_ZN79_INTERNAL_f786776b_43_flash_fwd_hdim64_fp16_paged_softcap_sm80_cu_f3e6f9ee_34794cuda3std3__419piecewise_constructE:
	.zero		1
	.type		_ZN79_INTERNAL_f786776b_43_flash_fwd_hdim64_fp16_paged_softcap_sm80_cu_f3e6f9ee_34794cuda3std3__45__cpo4cendE,@object
	.size		_ZN79_INTERNAL_f786776b_43_flash_fwd_hdim64_fp16_paged_softcap_sm80_cu_f3e6f9ee_34794cuda3std3__45__cpo4cendE,(_ZN79_INTERNAL_f786776b_43_flash_fwd_hdim64_fp16_paged_softcap_sm80_cu_f3e6f9ee_34794cuda3std6ranges3__45__cpo4swapE - _ZN79_INTERNAL_f786776b_43_flash_fwd_hdim64_fp16_paged_softcap_sm80_cu_f3e6f9ee_34794cuda3std3__45__cpo4cendE)
_ZN79_INTERNAL_f786776b_43_flash_fwd_hdim64_fp16_paged_softcap_sm80_cu_f3e6f9ee_34794cuda3std3__45__cpo4cendE:
	.zero		1
	.type		_ZN79_INTERNAL_f786776b_43_flash_fwd_hdim64_fp16_paged_softcap_sm80_cu_f3e6f9ee_34794cuda3std6ranges3__45__cpo4swapE,@object
	.size		_ZN79_INTERNAL_f786776b_43_flash_fwd_hdim64_fp16_paged_softcap_sm80_cu_f3e6f9ee_34794cuda3std6ranges3__45__cpo4swapE,(.L_7 - _ZN79_INTERNAL_f786776b_43_flash_fwd_hdim64_fp16_paged_softcap_sm80_cu_f3e6f9ee_34794cuda3std6ranges3__45__cpo4swapE)
_ZN79_INTERNAL_f786776b_43_flash_fwd_hdim64_fp16_paged_softcap_sm80_cu_f3e6f9ee_34794cuda3std6ranges3__45__cpo4swapE:
	.zero		1
.L_7:


//--------------------- .nv.constant0._ZN7cutlass13device_kernelIN5flash19enable_sm80_to_sm89INS1_16FlashAttnFwdSm80INS1_25CollectiveMainloopFwdSm80ILi4ELi1ELb0EN4cute5tupleIJNS5_1CILi128EEENS7_ILi112EEENS7_ILi64EEEEEELi64ENS_6half_tEfNS_4arch4Sm80ELb0ELb0ELb1ELb0ELb1ELb0ELb1ELb0EEENS1_21CollectiveEpilogueFwdINS6_IJS8_SA_S9_EEENS6_IJNS7_ILi1EEESI_SI_EEESC_SE_Li128ELb0ELb1ELb0ELb0EEENS1_19SingleTileSchedulerILb0ELb0ELb1ELi128EEEEEEEEEvNT_6ParamsE --------------------------
	.section	.nv.constant0._ZN7cutlass13device_kernelIN5flash19enable_sm80_to_sm89INS1_16FlashAttnFwdSm80INS1_25CollectiveMainloopFwdSm80ILi4ELi1ELb0EN4cute5tupleIJNS5_1CILi128EEENS7_ILi112EEENS7_ILi64EEEEEELi64ENS_6half_tEfNS_4arch4Sm80ELb0ELb0ELb1ELb0ELb1ELb0ELb1ELb0EEENS1_21CollectiveEpilogueFwdINS6_IJS8_SA_S9_EEENS6_IJNS7_ILi1EEESI_SI_EEESC_SE_Li128ELb0ELb1ELb0ELb0EEENS1_19SingleTileSchedulerILb0ELb0ELb1ELi128EEEEEEEEEvNT_6ParamsE,"a",@progbits
	.sectionflags	@""
	.align	4
.nv.constant0._ZN7cutlass13device_kernelIN5flash19enable_sm80_to_sm89INS1_16FlashAttnFwdSm80INS1_25CollectiveMainloopFwdSm80ILi4ELi1ELb0EN4cute5tupleIJNS5_1CILi128EEENS7_ILi112EEENS7_ILi64EEEEEELi64ENS_6half_tEfNS_4arch4Sm80ELb0ELb0ELb1ELb0ELb1ELb0ELb1ELb0EEENS1_21CollectiveEpilogueFwdINS6_IJS8_SA_S9_EEENS6_IJNS7_ILi1EEESI_SI_EEESC_SE_Li128ELb0ELb1ELb0ELb0EEENS1_19SingleTileSchedulerILb0ELb0ELb1ELi128EEEEEEEEEvNT_6ParamsE:
	.zero		1944


//--------------------- .nv.constant0._ZN7cutlass13device_kernelIN5flash19enable_sm80_to_sm89INS1_16FlashAttnFwdSm80INS1_25CollectiveMainloopFwdSm80ILi4ELi1ELb0EN4cute5tupleIJNS5_1CILi128EEENS7_ILi112EEENS7_ILi64EEEEEELi64ENS_6half_tEfNS_4arch4Sm80ELb0ELb0ELb1ELb1ELb1ELb0ELb1ELb0EEENS1_21CollectiveEpilogueFwdINS6_IJS8_SA_S9_EEENS6_IJNS7_ILi1EEESI_SI_EEESC_SE_Li128ELb1ELb1ELb0ELb0EEENS1_19SingleTileSchedulerILb1ELb0ELb1ELi128EEEEEEEEEvNT_6ParamsE --------------------------
	.section	.nv.constant0._ZN7cutlass13device_kernelIN5flash19enable_sm80_to_sm89INS1_16FlashAttnFwdSm80INS1_25CollectiveMainloopFwdSm80ILi4ELi1ELb0EN4cute5tupleIJNS5_1CILi128EEENS7_ILi112EEENS7_ILi64EEEEEELi64ENS_6half_tEfNS_4arch4Sm80ELb0ELb0ELb1ELb1ELb1ELb0ELb1ELb0EEENS1_21CollectiveEpilogueFwdINS6_IJS8_SA_S9_EEENS6_IJNS7_ILi1EEESI_SI_EEESC_SE_Li128ELb1ELb1ELb0ELb0EEENS1_19SingleTileSchedulerILb1ELb0ELb1ELi128EEEEEEEEEvNT_6ParamsE,"a",@progbits
	.sectionflags	@""
	.align	4
.nv.constant0._ZN7cutlass13device_kernelIN5flash19enable_sm80_to_sm89INS1_16FlashAttnFwdSm80INS1_25CollectiveMainloopFwdSm80ILi4ELi1ELb0EN4cute5tupleIJNS5_1CILi128EEENS7_ILi112EEENS7_ILi64EEEEEELi64ENS_6half_tEfNS_4arch4Sm80ELb0ELb0ELb1ELb1ELb1ELb0ELb1ELb0EEENS1_21CollectiveEpilogueFwdINS6_IJS8_SA_S9_EEENS6_IJNS7_ILi1EEESI_SI_EEESC_SE_Li128ELb1ELb1ELb0ELb0EEENS1_19SingleTileSchedulerILb1ELb0ELb1ELi128EEEEEEEEEvNT_6ParamsE:
	.zero		1944


//--------------------- .nv.constant0._ZN7cutlass13device_kernelIN5flash19enable_sm80_to_sm89INS1_16FlashAttnFwdSm80INS1_25CollectiveMainloopFwdSm80ILi4ELi1ELb0EN4cute5tupleIJNS5_1CILi128EEENS7_ILi112EEENS7_ILi64EEEEEELi64ENS_6half_tEfNS_4arch4Sm80ELb0ELb0ELb1ELb1ELb1ELb1ELb1ELb0EEENS1_21CollectiveEpilogueFwdINS6_IJS8_SA_S9_EEENS6_IJNS7_ILi1EEESI_SI_EEESC_SE_Li128ELb1ELb1ELb0ELb0EEENS1_19SingleTileSchedulerILb1ELb0ELb1ELi128EEEEEEEEEvNT_6ParamsE --------------------------
	.section	.nv.constant0._ZN7cutlass13device_kernelIN5flash19enable_sm80_to_sm89INS1_16FlashAttnFwdSm80INS1_25CollectiveMainloopFwdSm80ILi4ELi1ELb0EN4cute5tupleIJNS5_1CILi128EEENS7_ILi112EEENS7_ILi64EEEEEELi64ENS_6half_tEfNS_4arch4Sm80ELb0ELb0ELb1ELb1ELb1ELb1ELb1ELb0EEENS1_21CollectiveEpilogueFwdINS6_IJS8_SA_S9_EEENS6_IJNS7_ILi1EEESI_SI_EEESC_SE_Li128ELb1ELb1ELb0ELb0EEENS1_19SingleTileSchedulerILb1ELb0ELb1ELi128EEEEEEEEEvNT_6ParamsE,"a",@progbits
	.sectionflags	@""
	.align	4
.nv.constant0._ZN7cutlass13device_kernelIN5flash19enable_sm80_to_sm89INS1_16FlashAttnFwdSm80INS1_25CollectiveMainloopFwdSm80ILi4ELi1ELb0EN4cute5tupleIJNS5_1CILi128EEENS7_ILi112EEENS7_ILi64EEEEEELi64ENS_6half_tEfNS_4arch4Sm80ELb0ELb0ELb1ELb1ELb1ELb1ELb1ELb0EEENS1_21CollectiveEpilogueFwdINS6_IJS8_SA_S9_EEENS6_IJNS7_ILi1EEESI_SI_EEESC_SE_Li128ELb1ELb1ELb0ELb0EEENS1_19SingleTileSchedulerILb1ELb0ELb1ELi128EEEEEEEEEvNT_6ParamsE:
	.zero		1944


//--------------------- .nv.constant0._ZN7cutlass13device_kernelIN5flash19enable_sm80_to_sm89INS1_16FlashAttnFwdSm80INS1_25CollectiveMainloopFwdSm80ILi4ELi1ELb0EN4cute5tupleIJNS5_1CILi128EEENS7_ILi96EEENS7_ILi64EEEEEELi64ENS_6half_tEfNS_4arch4Sm80ELb0ELb1ELb1ELb0ELb1ELb0ELb1ELb0EEENS1_21CollectiveEpilogueFwdINS6_IJS8_SA_S9_EEENS6_IJNS7_ILi1EEESI_SI_EEESC_SE_Li128ELb0ELb1ELb0ELb0EEENS1_19SingleTileSchedulerILb0ELb0ELb1ELi128EEEEEEEEEvNT_6ParamsE --------------------------
	.section	.nv.constant0._ZN7cutlass13device_kernelIN5flash19enable_sm80_to_sm89INS1_16FlashAttnFwdSm80INS1_25CollectiveMainloopFwdSm80ILi4ELi1ELb0EN4cute5tupleIJNS5_1CILi128EEENS7_ILi96EEENS7_ILi64EEEEEELi64ENS_6half_tEfNS_4arch4Sm80ELb0ELb1ELb1ELb0ELb1ELb0ELb1ELb0EEENS1_21CollectiveEpilogueFwdINS6_IJS8_SA_S9_EEENS6_IJNS7_ILi1EEESI_SI_EEESC_SE_Li128ELb0ELb1ELb0ELb0EEENS1_19SingleTileSchedulerILb0ELb0ELb1ELi128EEEEEEEEEvNT_6ParamsE,"a",@progbits
	.sectionflags	@""
	.align	4
.nv.constant0._ZN7cutlass13device_kernelIN5flash19enable_sm80_to_sm89INS1_16FlashAttnFwdSm80INS1_25CollectiveMainloopFwdSm80ILi4ELi1ELb0EN4cute5tupleIJNS5_1CILi128EEENS7_ILi96EEENS7_ILi64EEEEEELi64ENS_6half_tEfNS_4arch4Sm80ELb0ELb1ELb1ELb0ELb1ELb0ELb1ELb0EEENS1_21CollectiveEpilogueFwdINS6_IJS8_SA_S9_EEENS6_IJNS7_ILi1EEESI_SI_EEESC_SE_Li128ELb0ELb1ELb0ELb0EEENS1_19SingleTileSchedulerILb0ELb0ELb1ELi128EEEEEEEEEvNT_6ParamsE:
	.zero		1944


//--------------------- .nv.constant0._ZN7cutlass13device_kernelIN5flash19enable_sm80_to_sm89INS1_16FlashAttnFwdSm80INS1_25CollectiveMainloopFwdSm80ILi4ELi1ELb0EN4cute5tupleIJNS5_1CILi128EEENS7_ILi96EEENS7_ILi64EEEEEELi64ENS_6half_tEfNS_4arch4Sm80ELb0ELb1ELb1ELb1ELb1ELb0ELb1ELb0EEENS1_21CollectiveEpilogueFwdINS6_IJS8_SA_S9_EEENS6_IJNS7_ILi1EEESI_SI_EEESC_SE_Li128ELb1ELb1ELb0ELb0EEENS1_19SingleTileSchedulerILb1ELb0ELb1ELi128EEEEEEEEEvNT_6ParamsE --------------------------
	.section	.nv.constant0._ZN7cutlass13device_kernelIN5flash19enable_sm80_to_sm89INS1_16FlashAttnFwdSm80INS1_25CollectiveMainloopFwdSm80ILi4ELi1ELb0EN4cute5tupleIJNS5_1CILi128EEENS7_ILi96EEENS7_ILi64EEEEEELi64ENS_6half_tEfNS_4arch4Sm80ELb0ELb1ELb1ELb1ELb1ELb0ELb1ELb0EEENS1_21CollectiveEpilogueFwdINS6_IJS8_SA_S9_EEENS6_IJNS7_ILi1EEESI_SI_EEESC_SE_Li128ELb1ELb1ELb0ELb0EEENS1_19SingleTileSchedulerILb1ELb0ELb1ELi128EEEEEEEEEvNT_6ParamsE,"a",@progbits
	.sectionflags	@""
	.align	4
.nv.constant0._ZN7cutlass13device_kernelIN5flash19enable_sm80_to_sm89INS1_16FlashAttnFwdSm80INS1_25CollectiveMainloopFwdSm80ILi4ELi1ELb0EN4cute5tupleIJNS5_1CILi128EEENS7_ILi96EEENS7_ILi64EEEEEELi64ENS_6half_tEfNS_4arch4Sm80ELb0ELb1ELb1ELb1ELb1ELb0ELb1ELb0EEENS1_21CollectiveEpilogueFwdINS6_IJS8_SA_S9_EEENS6_IJNS7_ILi1EEESI_SI_EEESC_SE_Li128ELb1ELb1ELb0ELb0EEENS1_19SingleTileSchedulerILb1ELb0ELb1ELi128EEEEEEEEEvNT_6ParamsE:
	.zero		1944


//--------------------- .nv.constant0._ZN7cutlass13device_kernelIN5flash19enable_sm80_to_sm89INS1_16FlashAttnFwdSm80INS1_25CollectiveMainloopFwdSm80ILi4ELi1ELb0EN4cute5tupleIJNS5_1CILi128EEENS7_ILi96EEENS7_ILi64EEEEEELi64ENS_6half_tEfNS_4arch4Sm80ELb0ELb1ELb1ELb1ELb1ELb1ELb1ELb0EEENS1_21CollectiveEpilogueFwdINS6_IJS8_SA_S9_EEENS6_IJNS7_ILi1EEESI_SI_EEESC_SE_Li128ELb1ELb1ELb0ELb0EEENS1_19SingleTileSchedulerILb1ELb0ELb1ELi128EEEEEEEEEvNT_6ParamsE --------------------------
	.section	.nv.constant0._ZN7cutlass13device_kernelIN5flash19enable_sm80_to_sm89INS1_16FlashAttnFwdSm80INS1_25CollectiveMainloopFwdSm80ILi4ELi1ELb0EN4cute5tupleIJNS5_1CILi128EEENS7_ILi96EEENS7_ILi64EEEEEELi64ENS_6half_tEfNS_4arch4Sm80ELb0ELb1ELb1ELb1ELb1ELb1ELb1ELb0EEENS1_21CollectiveEpilogueFwdINS6_IJS8_SA_S9_EEENS6_IJNS7_ILi1EEESI_SI_EEESC_SE_Li128ELb1ELb1ELb0ELb0EEENS1_19SingleTileSchedulerILb1ELb0ELb1ELi128EEEEEEEEEvNT_6ParamsE,"a",@progbits
	.sectionflags	@""
	.align	4
.nv.constant0._ZN7cutlass13device_kernelIN5flash19enable_sm80_to_sm89INS1_16FlashAttnFwdSm80INS1_25CollectiveMainloopFwdSm80ILi4ELi1ELb0EN4cute5tupleIJNS5_1CILi128EEENS7_ILi96EEENS7_ILi64EEEEEELi64ENS_6half_tEfNS_4arch4Sm80ELb0ELb1ELb1ELb1ELb1ELb1ELb1ELb0EEENS1_21CollectiveEpilogueFwdINS6_IJS8_SA_S9_EEENS6_IJNS7_ILi1EEESI_SI_EEESC_SE_Li128ELb1ELb1ELb0ELb0EEENS1_19SingleTileSchedulerILb1ELb0ELb1ELi128EEEEEEEEEvNT_6ParamsE:
	.zero		1944


//--------------------- .nv.constant0._ZN7cutlass13device_kernelIN5flash19enable_sm80_to_sm89INS1_16FlashAttnFwdSm80INS1_25CollectiveMainloopFwdSm80ILi4ELi1ELb0EN4cute5tupleIJNS5_1CILi128EEENS7_ILi112EEENS7_ILi64EEEEEELi64ENS_6half_tEfNS_4arch4Sm80ELb1ELb0ELb1ELb0ELb1ELb0ELb1ELb0EEENS1_21CollectiveEpilogueFwdINS6_IJS8_SA_S9_EEENS6_IJNS7_ILi1EEESI_SI_EEESC_SE_Li128ELb0ELb1ELb0ELb0EEENS1_30DynamicPersistentTileSchedulerILi128ELi128ELb0ELb1ELb0EEEEEEEEEvNT_6ParamsE --------------------------
	.section	.nv.constant0._ZN7cutlass13device_kernelIN5flash19enable_sm80_to_sm89INS1_16FlashAttnFwdSm80INS1_25CollectiveMainloopFwdSm80ILi4ELi1ELb0EN4cute5tupleIJNS5_1CILi128EEENS7_ILi112EEENS7_ILi64EEEEEELi64ENS_6half_tEfNS_4arch4Sm80ELb1ELb0ELb1ELb0ELb1ELb0ELb1ELb0EEENS1_21CollectiveEpilogueFwdINS6_IJS8_SA_S9_EEENS6_IJNS7_ILi1EEESI_SI_EEESC_SE_Li128ELb0ELb1ELb0ELb0EEENS1_30DynamicPersistentTileSchedulerILi128ELi128ELb0ELb1ELb0EEEEEEEEEvNT_6ParamsE,"a",@progbits
	.sectionflags	@""
	.align	4
.nv.constant0._ZN7cutlass13device_kernelIN5flash19enable_sm80_to_sm89INS1_16FlashAttnFwdSm80INS1_25CollectiveMainloopFwdSm80ILi4ELi1ELb0EN4cute5tupleIJNS5_1CILi128EEENS7_ILi112EEENS7_ILi64EEEEEELi64ENS_6half_tEfNS_4arch4Sm80ELb1ELb0ELb1ELb0ELb1ELb0ELb1ELb0EEENS1_21CollectiveEpilogueFwdINS6_IJS8_SA_S9_EEENS6_IJNS7_ILi1EEESI_SI_EEESC_SE_Li128ELb0ELb1ELb0ELb0EEENS1_30DynamicPersistentTileSchedulerILi128ELi128ELb0ELb1ELb0EEEEEEEEEvNT_6ParamsE:
	.zero		1960


//--------------------- .nv.constant0._ZN7cutlass13device_kernelIN5flash19enable_sm80_to_sm89INS1_16FlashAttnFwdSm80INS1_25CollectiveMainloopFwdSm80ILi4ELi1ELb0EN4cute5tupleIJNS5_1CILi128EEENS7_ILi112EEENS7_ILi64EEEEEELi64ENS_6half_tEfNS_4arch4Sm80ELb1ELb0ELb1ELb1ELb1ELb0ELb1ELb0EEENS1_21CollectiveEpilogueFwdINS6_IJS8_SA_S9_EEENS6_IJNS7_ILi1EEESI_SI_EEESC_SE_Li128ELb1ELb1ELb0ELb0EEENS1_19SingleTileSchedulerILb1ELb0ELb1ELi128EEEEEEEEEvNT_6ParamsE --------------------------
	.section	.nv.constant0._ZN7cutlass13device_kernelIN5flash19enable_sm80_to_sm89INS1_16FlashAttnFwdSm80INS1_25CollectiveMainloopFwdSm80ILi4ELi1ELb0EN4cute5tupleIJNS5_1CILi128EEENS7_ILi112EEENS7_ILi64EEEEEELi64ENS_6half_tEfNS_4arch4Sm80ELb1ELb0ELb1ELb1ELb1ELb0ELb1ELb0EEENS1_21CollectiveEpilogueFwdINS6_IJS8_SA_S9_EEENS6_IJNS7_ILi1EEESI_SI_EEESC_SE_Li128ELb1ELb1ELb0ELb0EEENS1_19SingleTileSchedulerILb1ELb0ELb1ELi128EEEEEEEEEvNT_6ParamsE,"a",@progbits
	.sectionflags	@""
	.align	4
.nv.constant0._ZN7cutlass13device_kernelIN5flash19enable_sm80_to_sm89INS1_16FlashAttnFwdSm80INS1_25CollectiveMainloopFwdSm80ILi4ELi1ELb0EN4cute5tupleIJNS5_1CILi128EEENS7_ILi112EEENS7_ILi64EEEEEELi64ENS_6half_tEfNS_4arch4Sm80ELb1ELb0ELb1ELb1ELb1ELb0ELb1ELb0EEENS1_21CollectiveEpilogueFwdINS6_IJS8_SA_S9_EEENS6_IJNS7_ILi1EEESI_SI_EEESC_SE_Li128ELb1ELb1ELb0ELb0EEENS1_19SingleTileSchedulerILb1ELb0ELb1ELi128EEEEEEEEEvNT_6ParamsE:
	.zero		1944


//--------------------- .nv.constant0._ZN7cutlass13device_kernelIN5flash19enable_sm80_to_sm89INS1_16FlashAttnFwdSm80INS1_25CollectiveMainloopFwdSm80ILi4ELi1ELb0EN4cute5tupleIJNS5_1CILi128EEENS7_ILi112EEENS7_ILi64EEEEEELi64ENS_6half_tEfNS_4arch4Sm80ELb1ELb0ELb1ELb1ELb1ELb1ELb1ELb0EEENS1_21CollectiveEpilogueFwdINS6_IJS8_SA_S9_EEENS6_IJNS7_ILi1EEESI_SI_EEESC_SE_Li128ELb1ELb1ELb0ELb0EEENS1_19SingleTileSchedulerILb1ELb0ELb1ELi128EEEEEEEEEvNT_6ParamsE --------------------------
	.section	.nv.constant0._ZN7cutlass13device_kernelIN5flash19enable_sm80_to_sm89INS1_16FlashAttnFwdSm80INS1_25CollectiveMainloopFwdSm80ILi4ELi1ELb0EN4cute5tupleIJNS5_1CILi128EEENS7_ILi112EEENS7_ILi64EEEEEELi64ENS_6half_tEfNS_4arch4Sm80ELb1ELb0ELb1ELb1ELb1ELb1ELb1ELb0EEENS1_21CollectiveEpilogueFwdINS6_IJS8_SA_S9_EEENS6_IJNS7_ILi1EEESI_SI_EEESC_SE_Li128ELb1ELb1ELb0ELb0EEENS1_19SingleTileSchedulerILb1ELb0ELb1ELi128EEEEEEEEEvNT_6ParamsE,"a",@progbits
	.sectionflags	@""
	.align	4
.nv.constant0._ZN7cutlass13device_kernelIN5flash19enable_sm80_to_sm89INS1_16FlashAttnFwdSm80INS1_25CollectiveMainloopFwdSm80ILi4ELi1ELb0EN4cute5tupleIJNS5_1CILi128EEENS7_ILi112EEENS7_ILi64EEEEEELi64ENS_6half_tEfNS_4arch4Sm80ELb1ELb0ELb1ELb1ELb1ELb1ELb1ELb0EEENS1_21CollectiveEpilogueFwdINS6_IJS8_SA_S9_EEENS6_IJNS7_ILi1EEESI_SI_EEESC_SE_Li128ELb1ELb1ELb0ELb0EEENS1_19SingleTileSchedulerILb1ELb0ELb1ELi128EEEEEEEEEvNT_6ParamsE:
	.zero		1944


//--------------------- SYMBOLS --------------------------

	.type		.nv.reservedSmem.offset0,@object
	.size		.nv.reservedSmem.offset0,0x4
